	.target	sm_90a

	.elftype	@"ET_EXEC"


//--------------------- .note.nv.tkinfo           --------------------------
	.section	.note.nv.tkinfo,"",@"SHT_NOTE"
	.sectionflags	@"SHF_NOTE_NV_TKINFO"
	.tkinfo
        /*0018*/ 	.word	0x00000002
        /*0030*/ 	.string	""
        /*0030*/ 	.string	"ptxas"
        /*0030*/ 	.string	"Cuda compilation tools, release 13.0, V13.0.88"
        /*0030*/ 	.string	"Build cuda_13.0.r13.0/compiler.36424714_0"
        /*0030*/ 	.string	"-v  -suppress-debug-info  -lineinfo  -arch sm_90a "



//--------------------- .note.nv.cuinfo           --------------------------
	.section	.note.nv.cuinfo,"",@"SHT_NOTE"
	.sectionflags	@"SHF_NOTE_NV_CUINFO"
        /*0018*/ 	.short	0x0002
        /*001a*/ 	.short	0x005a
        /*001c*/ 	.short	0x0082
	.zero		2


//--------------------- .nv.info                  --------------------------
	.section	.nv.info,"",@"SHT_CUDA_INFO"
	.align	4


	//----- nvinfo : EIATTR_REGCOUNT
	.align		4
        /*0000*/ 	.byte	0x04, 0x2f
        /*0002*/ 	.short	(.L_1 - .L_0)
	.align		4
.L_0:
        /*0004*/ 	.word	index@(matmul_kernel)
        /*0008*/ 	.word	0x00000048


	//----- nvinfo : EIATTR_FRAME_SIZE
	.align		4
.L_1:
        /*000c*/ 	.byte	0x04, 0x11
        /*000e*/ 	.short	(.L_3 - .L_2)
	.align		4
.L_2:
        /*0010*/ 	.word	index@(matmul_kernel)
        /*0014*/ 	.word	0x00000000


	//----- nvinfo : EIATTR_MIN_STACK_SIZE
	.align		4
.L_3:
        /*0018*/ 	.byte	0x04, 0x12
        /*001a*/ 	.short	(.L_5 - .L_4)
	.align		4
.L_4:
        /*001c*/ 	.word	index@(matmul_kernel)
        /*0020*/ 	.word	0x00000000
.L_5:


//--------------------- .nv.compat                --------------------------
	.section	.nv.compat,"",@"SHT_CUDA_COMPAT_INFO"
	.align	4
        /*0000*/ 	.byte	0x02, 0x09, 0x01, 0x00, 0x02, 0x02, 0x04, 0x00, 0x02, 0x05, 0x05, 0x00, 0x03, 0x07, 0x01, 0x01
        /*0010*/ 	.byte	0x02, 0x03, 0x00, 0x00, 0x02, 0x06, 0x01, 0x00, 0x04, 0x0b, 0x08, 0x00, 0x00, 0x00, 0x00, 0x00
        /*0020*/ 	.byte	0x00, 0x00, 0x00, 0x00


//--------------------- .nv.info.matmul_kernel    --------------------------
	.section	.nv.info.matmul_kernel,"",@"SHT_CUDA_INFO"
	.sectionflags	@""
	.align	4


	//----- nvinfo : EIATTR_CUDA_API_VERSION
	.align		4
        /*0000*/ 	.byte	0x04, 0x37
        /*0002*/ 	.short	(.L_7 - .L_6)
.L_6:
        /*0004*/ 	.word	0x00000082


	//----- nvinfo : EIATTR_KPARAM_INFO
	.align		4
.L_7:
        /*0008*/ 	.byte	0x04, 0x17
        /*000a*/ 	.short	(.L_9 - .L_8)
.L_8:
        /*000c*/ 	.word	0x00000000
        /*0010*/ 	.short	0x000d
        /*0012*/ 	.short	0x0048
        /*0014*/ 	.byte	0x00, 0xf4, 0x21, 0x00


	//----- nvinfo : EIATTR_KPARAM_INFO
	.align		4
.L_9:
        /*0018*/ 	.byte	0x04, 0x17
        /*001a*/ 	.short	(.L_11 - .L_10)
.L_10:
        /*001c*/ 	.word	0x00000000
        /*0020*/ 	.short	0x000c
        /*0022*/ 	.short	0x0040
        /*0024*/ 	.byte	0x00, 0xf4, 0x21, 0x00


	//----- nvinfo : EIATTR_KPARAM_INFO
	.align		4
.L_11:
        /*0028*/ 	.byte	0x04, 0x17
        /*002a*/ 	.short	(.L_13 - .L_12)
.L_12:
        /*002c*/ 	.word	0x00000000
        /*0030*/ 	.short	0x000b
        /*0032*/ 	.short	0x0038
        /*0034*/ 	.byte	0x00, 0xf0, 0x11, 0x00


	//----- nvinfo : EIATTR_KPARAM_INFO
	.align		4
.L_13:
        /*0038*/ 	.byte	0x04, 0x17
        /*003a*/ 	.short	(.L_15 - .L_14)
.L_14:
        /*003c*/ 	.word	0x00000000
        /*0040*/ 	.short	0x000a
        /*0042*/ 	.short	0x0034
        /*0044*/ 	.byte	0x00, 0xf0, 0x11, 0x00


	//----- nvinfo : EIATTR_KPARAM_INFO
	.align		4
.L_15:
        /*0048*/ 	.byte	0x04, 0x17
        /*004a*/ 	.short	(.L_17 - .L_16)
.L_16:
        /*004c*/ 	.word	0x00000000
        /*0050*/ 	.short	0x0009
        /*0052*/ 	.short	0x0030
        /*0054*/ 	.byte	0x00, 0xf0, 0x11, 0x00


	//----- nvinfo : EIATTR_KPARAM_INFO
	.align		4
.L_17:
        /*0058*/ 	.byte	0x04, 0x17
        /*005a*/ 	.short	(.L_19 - .L_18)
.L_18:
        /*005c*/ 	.word	0x00000000
        /*0060*/ 	.short	0x0008
        /*0062*/ 	.short	0x002c
        /*0064*/ 	.byte	0x00, 0xf0, 0x11, 0x00


	//----- nvinfo : EIATTR_KPARAM_INFO
	.align		4
.L_19:
        /*0068*/ 	.byte	0x04, 0x17
        /*006a*/ 	.short	(.L_21 - .L_20)
.L_20:
        /*006c*/ 	.word	0x00000000
        /*0070*/ 	.short	0x0007
        /*0072*/ 	.short	0x0028
        /*0074*/ 	.byte	0x00, 0xf0, 0x11, 0x00


	//----- nvinfo : EIATTR_KPARAM_INFO
	.align		4
.L_21:
        /*0078*/ 	.byte	0x04, 0x17
        /*007a*/ 	.short	(.L_23 - .L_22)
.L_22:
        /*007c*/ 	.word	0x00000000
        /*0080*/ 	.short	0x0006
        /*0082*/ 	.short	0x0024
        /*0084*/ 	.byte	0x00, 0xf0, 0x11, 0x00


	//----- nvinfo : EIATTR_KPARAM_INFO
	.align		4
.L_23:
        /*0088*/ 	.byte	0x04, 0x17
        /*008a*/ 	.short	(.L_25 - .L_24)
.L_24:
        /*008c*/ 	.word	0x00000000
        /*0090*/ 	.short	0x0005
        /*0092*/ 	.short	0x0020
        /*0094*/ 	.byte	0x00, 0xf0, 0x11, 0x00


	//----- nvinfo : EIATTR_KPARAM_INFO
	.align		4
.L_25:
        /*0098*/ 	.byte	0x04, 0x17
        /*009a*/ 	.short	(.L_27 - .L_26)
.L_26:
        /*009c*/ 	.word	0x00000000
        /*00a0*/ 	.short	0x0004
        /*00a2*/ 	.short	0x001c
        /*00a4*/ 	.byte	0x00, 0xf0, 0x11, 0x00


	//----- nvinfo : EIATTR_KPARAM_INFO
	.align		4
.L_27:
        /*00a8*/ 	.byte	0x04, 0x17
        /*00aa*/ 	.short	(.L_29 - .L_28)
.L_28:
        /*00ac*/ 	.word	0x00000000
        /*00b0*/ 	.short	0x0003
        /*00b2*/ 	.short	0x0018
        /*00b4*/ 	.byte	0x00, 0xf0, 0x11, 0x00


	//----- nvinfo : EIATTR_KPARAM_INFO
	.align		4
.L_29:
        /*00b8*/ 	.byte	0x04, 0x17
        /*00ba*/ 	.short	(.L_31 - .L_30)
.L_30:
        /*00bc*/ 	.word	0x00000000
        /*00c0*/ 	.short	0x0002
        /*00c2*/ 	.short	0x0010
        /*00c4*/ 	.byte	0x00, 0xf4, 0x21, 0x00


	//----- nvinfo : EIATTR_KPARAM_INFO
	.align		4
.L_31:
        /*00c8*/ 	.byte	0x04, 0x17
        /*00ca*/ 	.short	(.L_33 - .L_32)
.L_32:
        /*00cc*/ 	.word	0x00000000
        /*00d0*/ 	.short	0x0001
        /*00d2*/ 	.short	0x0008
        /*00d4*/ 	.byte	0x00, 0xf4, 0x21, 0x00


	//----- nvinfo : EIATTR_KPARAM_INFO
	.align		4
.L_33:
        /*00d8*/ 	.byte	0x04, 0x17
        /*00da*/ 	.short	(.L_35 - .L_34)
.L_34:
        /*00dc*/ 	.word	0x00000000
        /*00e0*/ 	.short	0x0000
        /*00e2*/ 	.short	0x0000
        /*00e4*/ 	.byte	0x00, 0xf4, 0x21, 0x00


	//----- nvinfo : EIATTR_EXPLICIT_CLUSTER
	.align		4
.L_35:
        /*00e8*/ 	.byte	0x01, 0x3e
	.zero		2


	//----- nvinfo : EIATTR_CTA_PER_CLUSTER
	.align		4
        /*00ec*/ 	.byte	0x04, 0x3d
        /*00ee*/ 	.short	(.L_37 - .L_36)
.L_36:
        /*00f0*/ 	.word	0x00000004
        /*00f4*/ 	.word	0x00000001
        /*00f8*/ 	.word	0x00000001


	//----- nvinfo : EIATTR_SPARSE_MMA_MASK
	.align		4
.L_37:
        /*00fc*/ 	.byte	0x03, 0x50
        /*00fe*/ 	.short	0x0000


	//----- nvinfo : EIATTR_MAXREG_COUNT
	.align		4
        /*0100*/ 	.byte	0x03, 0x1b
        /*0102*/ 	.short	0x00ff


	//----- nvinfo : EIATTR_NUM_BARRIERS
	.align		4
        /*0104*/ 	.byte	0x02, 0x4c
        /*0106*/ 	.byte	0x01
	.zero		1


	//----- nvinfo : EIATTR_MERCURY_ISA_VERSION
	.align		4
        /*0108*/ 	.byte	0x03, 0x5f
        /*010a*/ 	.short	0x0101


	//----- nvinfo : EIATTR_EXIT_INSTR_OFFSETS
	.align		4
        /*010c*/ 	.byte	0x04, 0x1c
        /*010e*/ 	.short	(.L_39 - .L_38)


	//   ....[0]....
.L_38:
        /*0110*/ 	.word	0x00002070


	//   ....[1]....
        /*0114*/ 	.word	0x000020a0


	//----- nvinfo : EIATTR_REQNTID
	.align		4
.L_39:
        /*0118*/ 	.byte	0x04, 0x10
        /*011a*/ 	.short	(.L_41 - .L_40)
.L_40:
        /*011c*/ 	.word	0x00000080
        /*0120*/ 	.word	0x00000001
        /*0124*/ 	.word	0x00000001


	//----- nvinfo : EIATTR_CBANK_PARAM_SIZE
	.align		4
.L_41:
        /*0128*/ 	.byte	0x03, 0x19
        /*012a*/ 	.short	0x0050


	//----- nvinfo : EIATTR_PARAM_CBANK
	.align		4
        /*012c*/ 	.byte	0x04, 0x0a
        /*012e*/ 	.short	(.L_43 - .L_42)
	.align		4
.L_42:
        /*0130*/ 	.word	index@(.nv.constant0.matmul_kernel)
        /*0134*/ 	.short	0x0210
        /*0136*/ 	.short	0x0050


	//----- nvinfo : EIATTR_SW_WAR
	.align		4
.L_43:
        /*0138*/ 	.byte	0x04, 0x36
        /*013a*/ 	.short	(.L_45 - .L_44)
.L_44:
        /*013c*/ 	.word	0x00000008
.L_45:


//--------------------- .nv.callgraph             --------------------------
	.section	.nv.callgraph,"",@"SHT_CUDA_CALLGRAPH"
	.align	4
	.sectionentsize	8
	.align		4
        /*0000*/ 	.word	0x00000000
	.align		4
        /*0004*/ 	.word	0xffffffff
	.align		4
        /*0008*/ 	.word	0x00000000
	.align		4
        /*000c*/ 	.word	0xfffffffe
	.align		4
        /*0010*/ 	.word	0x00000000
	.align		4
        /*0014*/ 	.word	0xfffffffd
	.align		4
        /*0018*/ 	.word	0x00000000
	.align		4
        /*001c*/ 	.word	0xfffffffc


//--------------------- .text.matmul_kernel       --------------------------
	.section	.text.matmul_kernel,"ax",@progbits
	.align	128
        .global         matmul_kernel
        .type           matmul_kernel,@function
        .size           matmul_kernel,(.L_x_4 - matmul_kernel)
        .other          matmul_kernel,@"STO_CUDA_ENTRY STV_DEFAULT"
matmul_kernel:
.text.matmul_kernel:
[----:B------:R-:W-:Y:S08]  /*0000*/  LDC R1, c[0x0][0x28] ;  /* 0x00000a00ff017b82 */ /* 0x000ff00000000800 */
[----:B------:R-:W0:Y:S01]  /*0010*/  LDC.64 R8, c[0x0][0x228] ;  /* 0x00008a00ff087b82 */ /* 0x000e220000000a00 */
[----:B------:R-:W1:Y:S01]  /*0020*/  S2R R32, SR_TID.X ;  /* 0x0000000000207919 */ /* 0x000e620000002100 */
[----:B------:R-:W-:Y:S01]  /*0030*/  UMOV UR5, 0x400 ;  /* 0x0000040000057882 */ /* 0x000fe20000000000 */
[----:B------:R-:W-:Y:S01]  /*0040*/  ULDC.64 UR12, c[0x0][0x208] ;  /* 0x00008200000c7ab9 */ /* 0x000fe20000000a00 */
[----:B------:R-:W-:-:S04]  /*0050*/  ULDC UR10, c[0x0][0x230] ;  /* 0x00008c00000a7ab9 */ /* 0x000fc80000000800 */
[----:B------:R-:W2:Y:S08]  /*0060*/  S2UR UR4, SR_CTAID.X ;  /* 0x00000000000479c3 */ /* 0x000eb00000002500 */
[----:B------:R-:W3:Y:S01]  /*0070*/  LDC R63, c[0x0][0x230] ;  /* 0x00008c00ff3f7b82 */ /* 0x000ee20000000800 */
[----:B0-----:R-:W-:-:S07]  /*0080*/  VIADD R0, R9, 0x3f ;  /* 0x0000003f09007836 */ /* 0x001fce0000000000 */
[----:B------:R-:W0:Y:S01]  /*0090*/  S2UR UR9, SR_CgaCtaId ;  /* 0x00000000000979c3 */ /* 0x000e220000008800 */
[----:B------:R-:W-:Y:S02]  /*00a0*/  SHF.R.S32.HI R3, RZ, 0x1f, R0 ;  /* 0x0000001fff037819 */ /* 0x000fe40000011400 */
[----:B--2---:R-:W-:Y:S01]  /*00b0*/  I2FP.F32.U32 R5, UR4 ;  /* 0x0000000400057c45 */ /* 0x004fe20008201000 */
[----:B------:R-:W-:Y:S01]  /*00c0*/  ULDC UR4, c[0x0][0x150] ;  /* 0x0000540000047ab9 */ /* 0x000fe20000000800 */
[----:B------:R-:W-:Y:S02]  /*00d0*/  LEA.HI R3, R3, R0, RZ, 0x6 ;  /* 0x0000000003037211 */ /* 0x000fe400078f30ff */
[----:B-1----:R-:W-:Y:S01]  /*00e0*/  LOP3.LUT R23, R32, 0x3f, RZ, 0xc0, !PT ;  /* 0x0000003f20177812 */ /* 0x002fe200078ec0ff */
[----:B------:R-:W-:Y:S01]  /*00f0*/  FMUL R5, R5, UR4 ;  /* 0x0000000405057c20 */ /* 0x000fe20008400000 */
[----:B------:R-:W-:Y:S01]  /*0100*/  SHF.R.S32.HI R3, RZ, 0x6, R3 ;  /* 0x00000006ff037819 */ /* 0x000fe20000011403 */
[----:B---3--:R-:W-:-:S04]  /*0110*/  VIADD R63, R63, 0x1f ;  /* 0x0000001f3f3f7836 */ /* 0x008fc80000000000 */
[----:B------:R-:W-:Y:S01]  /*0120*/  IMAD.SHL.U32 R4, R3, 0x8, RZ ;  /* 0x0000000803047824 */ /* 0x000fe200078e00ff */
[----:B------:R-:W1:Y:S04]  /*0130*/  F2I.U32.TRUNC.NTZ R5, R5 ;  /* 0x0000000500057305 */ /* 0x000e68000020f000 */
[----:B------:R-:W-:Y:S01]  /*0140*/  IABS R7, R4 ;  /* 0x0000000400077213 */ /* 0x000fe20000000000 */
[----:B0-----:R-:W-:Y:S02]  /*0150*/  USHF.L.U32 UR4, UR9, 0x4, URZ ;  /* 0x0000000409047899 */ /* 0x001fe4000800063f */
[----:B------:R-:W-:Y:S01]  /*0160*/  ULEA UR8, UR9, UR5, 0x18 ;  /* 0x0000000509087291 */ /* 0x000fe2000f8ec03f */
[----:B------:R-:W0:Y:S01]  /*0170*/  I2F.RP R0, R7 ;  /* 0x0000000700007306 */ /* 0x000e220000209400 */
[----:B------:R-:W-:Y:S01]  /*0180*/  ULOP3.LUT UR4, UR4, 0x30, URZ, 0xc0, !UPT ;  /* 0x0000003004047892 */ /* 0x000fe2000f8ec03f */
[----:B-1----:R-:W-:-:S06]  /*0190*/  IABS R13, R5 ;  /* 0x00000005000d7213 */ /* 0x002fcc0000000000 */
[----:B0-----:R-:W0:Y:S02]  /*01a0*/  MUFU.RCP R0, R0 ;  /* 0x0000000000007308 */ /* 0x001e240000001000 */
[----:B0-----:R-:W-:Y:S01]  /*01b0*/  VIADD R2, R0, 0xffffffe ;  /* 0x0ffffffe00027836 */ /* 0x001fe20000000000 */
[----:B------:R-:W-:-:S05]  /*01c0*/  IABS R0, R4 ;  /* 0x0000000400007213 */ /* 0x000fca0000000000 */
[----:B------:R0:W1:Y:S01]  /*01d0*/  F2I.FTZ.U32.TRUNC.NTZ R3, R2 ;  /* 0x0000000200037305 */ /* 0x000062000021f000 */
[----:B------:R-:W-:Y:S02]  /*01e0*/  IMAD.MOV R0, RZ, RZ, -R0 ;  /* 0x000000ffff007224 */ /* 0x000fe400078e0a00 */
[----:B0-----:R-:W-:Y:S02]  /*01f0*/  IMAD.MOV.U32 R2, RZ, RZ, RZ ;  /* 0x000000ffff027224 */ /* 0x001fe400078e00ff */
[----:B-1----:R-:W-:-:S04]  /*0200*/  IMAD.MOV R6, RZ, RZ, -R3 ;  /* 0x000000ffff067224 */ /* 0x002fc800078e0a03 */
[----:B------:R-:W-:-:S04]  /*0210*/  IMAD R11, R6, R7, RZ ;  /* 0x00000007060b7224 */ /* 0x000fc800078e02ff */
[----:B------:R-:W-:-:S06]  /*0220*/  IMAD.HI.U32 R2, R3, R11, R2 ;  /* 0x0000000b03027227 */ /* 0x000fcc00078e0002 */
[----:B------:R-:W-:-:S04]  /*0230*/  IMAD.HI.U32 R2, R2, R13, RZ ;  /* 0x0000000d02027227 */ /* 0x000fc800078e00ff */
[----:B------:R-:W-:-:S05]  /*0240*/  IMAD R0, R2, R0, R13 ;  /* 0x0000000002007224 */ /* 0x000fca00078e020d */
[----:B------:R-:W-:-:S13]  /*0250*/  ISETP.GT.U32.AND P1, PT, R7, R0, PT ;  /* 0x000000000700720c */ /* 0x000fda0003f24070 */
[----:B------:R-:W-:Y:S02]  /*0260*/  @!P1 IMAD.IADD R0, R0, 0x1, -R7 ;  /* 0x0000000100009824 */ /* 0x000fe400078e0a07 */
[----:B------:R-:W-:Y:S01]  /*0270*/  @!P1 VIADD R2, R2, 0x1 ;  /* 0x0000000102029836 */ /* 0x000fe20000000000 */
[----:B------:R-:W-:Y:S02]  /*0280*/  ISETP.NE.AND P1, PT, R4, RZ, PT ;  /* 0x000000ff0400720c */ /* 0x000fe40003f25270 */
[----:B------:R-:W-:Y:S02]  /*0290*/  ISETP.GE.U32.AND P0, PT, R0, R7, PT ;  /* 0x000000070000720c */ /* 0x000fe40003f06070 */
[----:B------:R-:W-:-:S04]  /*02a0*/  LOP3.LUT R0, R5, R4, RZ, 0x3c, !PT ;  /* 0x0000000405007212 */ /* 0x000fc800078e3cff */
[----:B------:R-:W-:Y:S01]  /*02b0*/  ISETP.GE.AND P2, PT, R0, RZ, PT ;  /* 0x000000ff0000720c */ /* 0x000fe20003f46270 */
[----:B------:R-:W-:-:S05]  /*02c0*/  VIADD R0, R8, 0x3f ;  /* 0x0000003f08007836 */ /* 0x000fca0000000000 */
[----:B------:R-:W-:Y:S01]  /*02d0*/  SHF.R.S32.HI R3, RZ, 0x1f, R0 ;  /* 0x0000001fff037819 */ /* 0x000fe20000011400 */
[----:B------:R-:W-:-:S03]  /*02e0*/  @P0 VIADD R2, R2, 0x1 ;  /* 0x0000000102020836 */ /* 0x000fc60000000000 */
[----:B------:R-:W-:-:S03]  /*02f0*/  LEA.HI R3, R3, R0, RZ, 0x6 ;  /* 0x0000000003037211 */ /* 0x000fc600078f30ff */
[----:B------:R-:W-:Y:S01]  /*0300*/  @!P2 IMAD.MOV R2, RZ, RZ, -R2 ;  /* 0x000000ffff02a224 */ /* 0x000fe200078e0a02 */
[----:B------:R-:W-:-:S05]  /*0310*/  @!P1 LOP3.LUT R2, RZ, R4, RZ, 0x33, !PT ;  /* 0x00000004ff029212 */ /* 0x000fca00078e33ff */
[----:B------:R-:W-:Y:S02]  /*0320*/  IMAD.SHL.U32 R6, R2, 0x8, RZ ;  /* 0x0000000802067824 */ /* 0x000fe400078e00ff */
[----:B------:R-:W-:-:S03]  /*0330*/  IMAD.MOV R2, RZ, RZ, -R2 ;  /* 0x000000ffff027224 */ /* 0x000fc600078e0a02 */
[----:B------:R-:W-:Y:S01]  /*0340*/  LEA.HI.SX32 R3, R3, -R6, 0x1a ;  /* 0x8000000603037211 */ /* 0x000fe200078fd2ff */
[----:B------:R-:W-:-:S03]  /*0350*/  IMAD R4, R4, R2, R5 ;  /* 0x0000000204047224 */ /* 0x000fc600078e0205 */
[----:B------:R-:W-:Y:S02]  /*0360*/  VIMNMX R13, R3, 0x8, PT ;  /* 0x00000008030d7848 */ /* 0x000fe40003fe0100 */
[----:B------:R-:W-:Y:S02]  /*0370*/  IABS R11, R4 ;  /* 0x00000004000b7213 */ /* 0x000fe40000000000 */
[----:B------:R-:W-:-:S04]  /*0380*/  IABS R7, R13 ;  /* 0x0000000d00077213 */ /* 0x000fc80000000000 */
[----:B------:R-:W0:Y:S08]  /*0390*/  I2F.RP R0, R7 ;  /* 0x0000000700007306 */ /* 0x000e300000209400 */
[----:B0-----:R-:W0:Y:S02]  /*03a0*/  MUFU.RCP R0, R0 ;  /* 0x0000000000007308 */ /* 0x001e240000001000 */
[----:B0-----:R-:W-:-:S06]  /*03b0*/  VIADD R3, R0, 0xffffffe ;  /* 0x0ffffffe00037836 */ /* 0x001fcc0000000000 */
[----:B------:R-:W0:Y:S02]  /*03c0*/  F2I.FTZ.U32.TRUNC.NTZ R3, R3 ;  /* 0x0000000300037305 */ /* 0x000e24000021f000 */
[----:B0-----:R-:W-:-:S04]  /*03d0*/  IMAD.MOV R10, RZ, RZ, -R3 ;  /* 0x000000ffff0a7224 */ /* 0x001fc800078e0a03 */
[----:B------:R-:W-:Y:S01]  /*03e0*/  IMAD.MOV.U32 R2, RZ, RZ, R10 ;  /* 0x000000ffff027224 */ /* 0x000fe200078e000a */
[----:B------:R-:W-:-:S03]  /*03f0*/  IABS R10, R13 ;  /* 0x0000000d000a7213 */ /* 0x000fc60000000000 */
[----:B------:R-:W-:Y:S02]  /*0400*/  IMAD R5, R2, R7, RZ ;  /* 0x0000000702057224 */ /* 0x000fe400078e02ff */
[----:B------:R-:W-:Y:S02]  /*0410*/  IMAD.MOV.U32 R2, RZ, RZ, RZ ;  /* 0x000000ffff027224 */ /* 0x000fe400078e00ff */
[----:B------:R-:W-:Y:S02]  /*0420*/  IMAD.MOV R0, RZ, RZ, -R10 ;  /* 0x000000ffff007224 */ /* 0x000fe400078e0a0a */
[----:B------:R-:W-:Y:S01]  /*0430*/  IMAD.HI.U32 R2, R3, R5, R2 ;  /* 0x0000000503027227 */ /* 0x000fe200078e0002 */
[----:B------:R-:W-:-:S05]  /*0440*/  SHF.R.U32.HI R3, RZ, 0x6, R32 ;  /* 0x00000006ff037819 */ /* 0x000fca0000011620 */
        /* <DEDUP_REMOVED lines=8> */
[----:B------:R-:W-:-:S07]  /*04d0*/  ISETP.GE.AND P2, PT, R0, RZ, PT ;  /* 0x000000ff0000720c */ /* 0x000fce0003f46270 */
[----:B------:R-:W-:Y:S01]  /*04e0*/  @P0 VIADD R2, R2, 0x1 ;  /* 0x0000000102020836 */ /* 0x000fe20000000000 */
[----:B------:R-:W-:-:S05]  /*04f0*/  ISETP.GT.AND P0, PT, R63, 0x1f, PT ;  /* 0x0000001f3f00780c */ /* 0x000fca0003f04270 */
[----:B------:R-:W-:Y:S01]  /*0500*/  @!P2 IMAD.MOV R2, RZ, RZ, -R2 ;  /* 0x000000ffff02a224 */ /* 0x000fe200078e0a02 */
[----:B------:R-:W-:-:S05]  /*0510*/  @!P1 LOP3.LUT R2, RZ, R13, RZ, 0x33, !PT ;  /* 0x0000000dff029212 */ /* 0x000fca00078e33ff */
[----:B------:R-:W-:Y:S02]  /*0520*/  IMAD.MOV R0, RZ, RZ, -R2 ;  /* 0x000000ffff007224 */ /* 0x000fe400078e0a02 */
[----:B------:R-:W-:Y:S02]  /*0530*/  IMAD.SHL.U32 R22, R2, 0x40, RZ ;  /* 0x0000004002167824 */ /* 0x000fe400078e00ff */
[----:B------:R-:W-:-:S04]  /*0540*/  IMAD R0, R13, R0, R4 ;  /* 0x000000000d007224 */ /* 0x000fc800078e0204 */
[----:B------:R-:W-:-:S04]  /*0550*/  IMAD.IADD R0, R6, 0x1, R0 ;  /* 0x0000000106007824 */ /* 0x000fc800078e0200 */
[----:B------:R-:W-:Y:S01]  /*0560*/  IMAD R23, R0, 0x40, R23 ;  /* 0x0000004000177824 */ /* 0x000fe200078e0217 */
[----:B------:R-:W-:Y:S01]  /*0570*/  SGXT.U32 R0, R3, 0x1 ;  /* 0x000000010300781a */ /* 0x000fe20000000000 */
[----:B------:R-:W-:Y:S06]  /*0580*/  @P0 BRA `(.L_x_0) ;  /* 0x0000000000180947 */ /* 0x000fec0003800000 */
[----:B------:R-:W-:Y:S01]  /*0590*/  IMAD.SHL.U32 R21, R32, 0x20, RZ ;  /* 0x0000002020157824 */ /* 0x000fe200078e00ff */
[----:B------:R-:W-:Y:S02]  /*05a0*/  CS2R R24, SRZ ;  /* 0x0000000000187805 */ /* 0x000fe4000001ff00 */
[----:B------:R-:W-:Y:S02]  /*05b0*/  CS2R R26, SRZ ;  /* 0x00000000001a7805 */ /* 0x000fe4000001ff00 */
[----:B------:R-:W-:Y:S02]  /*05c0*/  CS2R R28, SRZ ;  /* 0x00000000001c7805 */ /* 0x000fe4000001ff00 */
[----:B------:R-:W-:Y:S01]  /*05d0*/  CS2R R30, SRZ ;  /* 0x00000000001e7805 */ /* 0x000fe2000001ff00 */
[----:B------:R-:W-:Y:S06]  /*05e0*/  BRA `(.L_x_1) ;  /* 0x0000001000e07947 */ /* 0x000fec0003800000 */
.L_x_0:
[----:B------:R-:W-:Y:S01]  /*05f0*/  IABS R17, R8 ;  /* 0x0000000800117213 */ /* 0x000fe20000000000 */
[----:B------:R-:W0:Y:S01]  /*0600*/  LDC R34, c[0x0][0x23c] ;  /* 0x00008f00ff227b82 */ /* 0x000e220000000800 */
[-C--:B------:R-:W-:Y:S01]  /*0610*/  IABS R2, R9.reuse ;  /* 0x0000000900027213 */ /* 0x080fe20000000000 */
[----:B------:R-:W-:Y:S01]  /*0620*/  ULDC UR6, c[0x0][0x234] ;  /* 0x00008d0000067ab9 */ /* 0x000fe20000000800 */
[----:B------:R-:W1:Y:S01]  /*0630*/  I2F.RP R10, R17 ;  /* 0x00000011000a7306 */ /* 0x000e620000209400 */
[----:B------:R-:W-:Y:S01]  /*0640*/  ISETP.GE.AND P5, PT, R23, RZ, PT ;  /* 0x000000ff1700720c */ /* 0x000fe20003fa6270 */
[C---:B------:R-:W-:Y:S01]  /*0650*/  IMAD.SHL.U32 R21, R32.reuse, 0x20, RZ ;  /* 0x0000002020157824 */ /* 0x040fe200078e00ff */
[----:B------:R-:W-:Y:S01]  /*0660*/  LOP3.LUT R36, RZ, R9, RZ, 0x33, !PT ;  /* 0x00000009ff247212 */ /* 0x000fe200078e33ff */
[----:B------:R-:W-:Y:S01]  /*0670*/  ULDC.64 UR14, c[0x0][0x210] ;  /* 0x00008400000e7ab9 */ /* 0x000fe20000000a00 */
[----:B------:R-:W2:Y:S01]  /*0680*/  LDC R37, c[0x0][0x238] ;  /* 0x00008e00ff257b82 */ /* 0x000ea20000000800 */
[----:B------:R-:W-:Y:S01]  /*0690*/  ULDC UR7, c[0x0][0x240] ;  /* 0x0000900000077ab9 */ /* 0x000fe20000000800 */
[----:B------:R-:W-:Y:S01]  /*06a0*/  LOP3.LUT R33, R21, 0x760, RZ, 0xc0, !PT ;  /* 0x0000076015217812 */ /* 0x000fe200078ec0ff */
[----:B------:R-:W3:Y:S01]  /*06b0*/  I2F.RP R3, R2 ;  /* 0x0000000200037306 */ /* 0x000ee20000209400 */
[----:B------:R-:W-:-:S02]  /*06c0*/  LEA.HI R35, R32, 0xe, RZ, 0x1a ;  /* 0x0000000e20237811 */ /* 0x000fc400078fd0ff */
[----:B------:R-:W-:Y:S02]  /*06d0*/  CS2R R24, SRZ ;  /* 0x0000000000187805 */ /* 0x000fe4000001ff00 */
[----:B------:R-:W-:Y:S02]  /*06e0*/  LEA.HI R62, R32, 0x1e, RZ, 0x1a ;  /* 0x0000001e203e7811 */ /* 0x000fe400078fd0ff */
[----:B------:R-:W-:Y:S02]  /*06f0*/  CS2R R26, SRZ ;  /* 0x00000000001a7805 */ /* 0x000fe4000001ff00 */
[----:B------:R-:W-:Y:S02]  /*0700*/  CS2R R28, SRZ ;  /* 0x00000000001c7805 */ /* 0x000fe4000001ff00 */
[----:B------:R-:W-:Y:S01]  /*0710*/  CS2R R30, SRZ ;  /* 0x00000000001e7805 */ /* 0x000fe2000001ff00 */
[----:B-1----:R-:W1:Y:S08]  /*0720*/  MUFU.RCP R10, R10 ;  /* 0x0000000a000a7308 */ /* 0x002e700000001000 */
[----:B---3--:R-:W3:Y:S01]  /*0730*/  MUFU.RCP R3, R3 ;  /* 0x0000000300037308 */ /* 0x008ee20000001000 */
[----:B--2---:R-:W-:-:S02]  /*0740*/  IMAD R62, R62, R37, RZ ;  /* 0x000000253e3e7224 */ /* 0x004fc400078e02ff */
[----:B-1----:R-:W-:Y:S01]  /*0750*/  VIADD R6, R10, 0xffffffe ;  /* 0x0ffffffe0a067836 */ /* 0x002fe20000000000 */
[----:B------:R-:W-:-:S04]  /*0760*/  IABS R10, R23 ;  /* 0x00000017000a7213 */ /* 0x000fc80000000000 */
[----:B------:R1:W2:Y:S01]  /*0770*/  F2I.FTZ.U32.TRUNC.NTZ R7, R6 ;  /* 0x0000000600077305 */ /* 0x0002a2000021f000 */
[----:B---3--:R-:W-:Y:S01]  /*0780*/  VIADD R4, R3, 0xffffffe ;  /* 0x0ffffffe03047836 */ /* 0x008fe20000000000 */
[----:B------:R-:W-:-:S06]  /*0790*/  SHF.R.U32.HI R3, RZ, 0x5, R32 ;  /* 0x00000005ff037819 */ /* 0x000fcc0000011620 */
[----:B------:R3:W4:Y:S01]  /*07a0*/  F2I.FTZ.U32.TRUNC.NTZ R5, R4 ;  /* 0x0000000400057305 */ /* 0x000722000021f000 */
[----:B-1----:R-:W-:Y:S01]  /*07b0*/  IMAD.MOV.U32 R6, RZ, RZ, RZ ;  /* 0x000000ffff067224 */ /* 0x002fe200078e00ff */
[----:B------:R-:W-:-:S04]  /*07c0*/  SGXT.U32 R3, R3, 0x2 ;  /* 0x000000020303781a */ /* 0x000fc80000000000 */
[----:B------:R-:W-:Y:S01]  /*07d0*/  LOP3.LUT R14, R22, UR4, R3, 0xfe, !PT ;  /* 0x00000004160e7c12 */ /* 0x000fe2000f8efe03 */
[--C-:B--2---:R-:W-:Y:S01]  /*07e0*/  IMAD.MOV R12, RZ, RZ, -R7.reuse ;  /* 0x000000ffff0c7224 */ /* 0x104fe200078e0a07 */
[----:B------:R-:W-:Y:S01]  /*07f0*/  ULDC.64 UR4, c[0x0][0x218] ;  /* 0x0000860000047ab9 */ /* 0x000fe20000000a00 */
[----:B---3--:R-:W-:Y:S01]  /*0800*/  IMAD.MOV.U32 R4, RZ, RZ, RZ ;  /* 0x000000ffff047224 */ /* 0x008fe200078e00ff */
[----:B------:R-:W-:Y:S01]  /*0810*/  LOP3.LUT R16, R14, 0xc, RZ, 0xfc, !PT ;  /* 0x0000000c0e107812 */ /* 0x000fe200078efcff */
[----:B------:R-:W-:Y:S01]  /*0820*/  IMAD R11, R12, R17, RZ ;  /* 0x000000110c0b7224 */ /* 0x000fe200078e02ff */
[C---:B------:R-:W-:Y:S02]  /*0830*/  LOP3.LUT R18, R14.reuse, 0x8, RZ, 0xfc, !PT ;  /* 0x000000080e127812 */ /* 0x040fe400078efcff */
[----:B------:R-:W-:Y:S01]  /*0840*/  LOP3.LUT R19, R14, 0x4, RZ, 0xfc, !PT ;  /* 0x000000040e137812 */ /* 0x000fe200078efcff */
[----:B------:R-:W-:Y:S01]  /*0850*/  IMAD.HI.U32 R7, R7, R11, R6 ;  /* 0x0000000b07077227 */ /* 0x000fe200078e0006 */
[----:B------:R-:W-:-:S02]  /*0860*/  IABS R15, R14 ;  /* 0x0000000e000f7213 */ /* 0x000fc40000000000 */
[----:B------:R-:W-:Y:S01]  /*0870*/  IABS R13, R19 ;  /* 0x00000013000d7213 */ /* 0x000fe20000000000 */
[----:B----4-:R-:W-:Y:S02]  /*0880*/  IMAD.MOV R11, RZ, RZ, -R5 ;  /* 0x000000ffff0b7224 */ /* 0x010fe400078e0a05 */
[----:B------:R-:W-:-:S04]  /*0890*/  IMAD.HI.U32 R7, R7, R10, RZ ;  /* 0x0000000a07077227 */ /* 0x000fc800078e00ff */
[----:B------:R-:W-:Y:S01]  /*08a0*/  IMAD R3, R11, R2, RZ ;  /* 0x000000020b037224 */ /* 0x000fe200078e02ff */
[----:B------:R-:W-:Y:S01]  /*08b0*/  IABS R11, R18 ;  /* 0x00000012000b7213 */ /* 0x000fe20000000000 */
[----:B------:R-:W-:Y:S02]  /*08c0*/  IMAD.MOV R7, RZ, RZ, -R7 ;  /* 0x000000ffff077224 */ /* 0x000fe400078e0a07 */
[----:B------:R-:W-:-:S04]  /*08d0*/  IMAD.HI.U32 R4, R5, R3, R4 ;  /* 0x0000000305047227 */ /* 0x000fc800078e0004 */
[----:B------:R-:W-:Y:S01]  /*08e0*/  IMAD R10, R17, R7, R10 ;  /* 0x00000007110a7224 */ /* 0x000fe200078e020a */
[----:B------:R-:W-:Y:S01]  /*08f0*/  IABS R7, R16 ;  /* 0x0000001000077213 */ /* 0x000fe20000000000 */
[----:B------:R-:W-:-:S03]  /*0900*/  IMAD.HI.U32 R5, R4, R11, RZ ;  /* 0x0000000b04057227 */ /* 0x000fc600078e00ff */
[----:B------:R-:W-:Y:S01]  /*0910*/  ISETP.GT.U32.AND P0, PT, R17, R10, PT ;  /* 0x0000000a1100720c */ /* 0x000fe20003f04070 */
[----:B------:R-:W-:-:S04]  /*0920*/  IMAD.HI.U32 R3, R4, R7, RZ ;  /* 0x0000000704037227 */ /* 0x000fc800078e00ff */
[----:B------:R-:W-:Y:S02]  /*0930*/  IMAD.MOV R3, RZ, RZ, -R3 ;  /* 0x000000ffff037224 */ /* 0x000fe400078e0a03 */
[----:B------:R-:W-:Y:S02]  /*0940*/  IMAD.MOV R12, RZ, RZ, -R5 ;  /* 0x000000ffff0c7224 */ /* 0x000fe400078e0a05 */
[----:B------:R-:W-:Y:S01]  /*0950*/  IMAD R5, R2, R3, R7 ;  /* 0x0000000302057224 */ /* 0x000fe200078e0207 */
[----:B------:R-:W-:Y:S01]  /*0960*/  LOP3.LUT R3, R32, 0x1f, RZ, 0xc0, !PT ;  /* 0x0000001f20037812 */ /* 0x000fe200078ec0ff */
[----:B------:R-:W-:Y:S01]  /*0970*/  IMAD R7, R2, R12, R11 ;  /* 0x0000000c02077224 */ /* 0x000fe200078e020b */
[----:B------:R-:W-:Y:S01]  /*0980*/  LOP3.LUT R12, R0, 0x16, RZ, 0xfc, !PT ;  /* 0x00000016000c7812 */ /* 0x000fe200078efcff */
[----:B------:R-:W-:-:S03]  /*0990*/  IMAD.HI.U32 R6, R4, R13, RZ ;  /* 0x0000000d04067227 */ /* 0x000fc600078e00ff */
[----:B------:R-:W-:Y:S01]  /*09a0*/  ISETP.GT.U32.AND P1, PT, R2, R7, PT ;  /* 0x000000070200720c */ /* 0x000fe20003f24070 */
[----:B------:R-:W-:-:S04]  /*09b0*/  IMAD.HI.U32 R4, R4, R15, RZ ;  /* 0x0000000f04047227 */ /* 0x000fc800078e00ff */
[----:B------:R-:W-:Y:S01]  /*09c0*/  @!P0 IMAD.IADD R10, R10, 0x1, -R17 ;  /* 0x000000010a0a8824 */ /* 0x000fe200078e0a11 */
[C---:B------:R-:W-:Y:S01]  /*09d0*/  ISETP.GT.U32.AND P0, PT, R2.reuse, R5, PT ;  /* 0x000000050200720c */ /* 0x040fe20003f04070 */
[----:B------:R-:W-:Y:S02]  /*09e0*/  IMAD.MOV R6, RZ, RZ, -R6 ;  /* 0x000000ffff067224 */ /* 0x000fe400078e0a06 */
[----:B------:R-:W-:Y:S01]  /*09f0*/  IMAD.MOV R4, RZ, RZ, -R4 ;  /* 0x000000ffff047224 */ /* 0x000fe200078e0a04 */
[----:B------:R-:W-:Y:S01]  /*0a00*/  ISETP.GT.U32.AND P4, PT, R17, R10, PT ;  /* 0x0000000a1100720c */ /* 0x000fe20003f84070 */
[C---:B------:R-:W-:Y:S01]  /*0a10*/  IMAD R11, R2.reuse, R6, R13 ;  /* 0x00000006020b7224 */ /* 0x040fe200078e020d */
[----:B------:R-:W-:Y:S01]  /*0a20*/  SHF.R.S32.HI R6, RZ, 0x2, R32 ;  /* 0x00000002ff067819 */ /* 0x000fe20000011420 */
[C---:B------:R-:W-:Y:S01]  /*0a30*/  IMAD R13, R2.reuse, R4, R15 ;  /* 0x00000004020d7224 */ /* 0x040fe200078e020f */
[----:B------:R-:W-:Y:S01]  /*0a40*/  SHF.R.S32.HI R4, RZ, 0x1f, R63 ;  /* 0x0000001fff047819 */ /* 0x000fe2000001143f */
[--C-:B------:R-:W-:Y:S01]  /*0a50*/  @!P1 IMAD.IADD R7, R7, 0x1, -R2.reuse ;  /* 0x0000000107079824 */ /* 0x100fe200078e0a02 */
[C---:B------:R-:W-:Y:S01]  /*0a60*/  ISETP.GT.U32.AND P2, PT, R2.reuse, R11, PT ;  /* 0x0000000b0200720c */ /* 0x040fe20003f44070 */
[----:B0-----:R-:W-:Y:S01]  /*0a70*/  IMAD R3, R3, R34, RZ ;  /* 0x0000002203037224 */ /* 0x001fe200078e02ff */
[C---:B------:R-:W-:Y:S01]  /*0a80*/  ISETP.GT.U32.AND P3, PT, R2.reuse, R13, PT ;  /* 0x0000000d0200720c */ /* 0x040fe20003f64070 */
[----:B------:R-:W-:Y:S01]  /*0a90*/  @!P0 IMAD.IADD R5, R5, 0x1, -R2 ;  /* 0x0000000105058824 */ /* 0x000fe200078e0a02 */
[----:B------:R-:W-:Y:S01]  /*0aa0*/  ISETP.GT.U32.AND P0, PT, R2, R7, PT ;  /* 0x000000070200720c */ /* 0x000fe20003f04070 */
[----:B------:R-:W-:Y:S01]  /*0ab0*/  IMAD R12, R12, R37, RZ ;  /* 0x000000250c0c7224 */ /* 0x000fe200078e02ff */
[----:B------:R-:W-:Y:S01]  /*0ac0*/  SGXT R6, R6, 0x1 ;  /* 0x000000010606781a */ /* 0x000fe20000000200 */
[----:B------:R-:W-:Y:S01]  /*0ad0*/  @!P4 IMAD.IADD R10, R10, 0x1, -R17 ;  /* 0x000000010a0ac824 */ /* 0x000fe200078e0a11 */
[----:B------:R-:W-:Y:S01]  /*0ae0*/  ISETP.GT.U32.AND P6, PT, R2, R5, PT ;  /* 0x000000050200720c */ /* 0x000fe20003fc4070 */
[----:B------:R-:W-:Y:S01]  /*0af0*/  IMAD.SHL.U32 R34, R34, 0x20, RZ ;  /* 0x0000002022227824 */ /* 0x000fe200078e00ff */
[----:B------:R-:W-:Y:S01]  /*0b00*/  ISETP.GE.AND P4, PT, R14, RZ, PT ;  /* 0x000000ff0e00720c */ /* 0x000fe20003f86270 */
[----:B------:R-:W-:Y:S01]  /*0b10*/  @!P5 IMAD.MOV R10, RZ, RZ, -R10 ;  /* 0x000000ffff0ad224 */ /* 0x000fe200078e0a0a */
[----:B------:R-:W-:Y:S01]  /*0b20*/  ISETP.GE.AND P5, PT, R16, RZ, PT ;  /* 0x000000ff1000720c */ /* 0x000fe20003fa6270 */
[----:B------:R-:W-:Y:S01]  /*0b30*/  @!P2 IMAD.IADD R11, R11, 0x1, -R2 ;  /* 0x000000010b0ba824 */ /* 0x000fe200078e0a02 */
[----:B------:R-:W-:Y:S01]  /*0b40*/  LOP3.LUT R33, R33, 0x90, R6, 0xf8, !PT ;  /* 0x0000009021217812 */ /* 0x000fe200078ef806 */
[--C-:B------:R-:W-:Y:S01]  /*0b50*/  @!P3 IMAD.IADD R13, R13, 0x1, -R2.reuse ;  /* 0x000000010d0db824 */ /* 0x100fe200078e0a02 */
[----:B------:R-:W-:Y:S01]  /*0b60*/  ISETP.NE.AND P3, PT, R8, RZ, PT ;  /* 0x000000ff0800720c */ /* 0x000fe20003f65270 */
[----:B------:R-:W-:Y:S01]  /*0b70*/  @!P0 IMAD.IADD R7, R7, 0x1, -R2 ;  /* 0x0000000107078824 */ /* 0x000fe200078e0a02 */
[----:B------:R-:W-:-:S02]  /*0b80*/  ISETP.GT.U32.AND P1, PT, R2, R11, PT ;  /* 0x0000000b0200720c */ /* 0x000fc40003f24070 */
[----:B------:R-:W-:Y:S01]  /*0b90*/  ISETP.GT.U32.AND P2, PT, R2, R13, PT ;  /* 0x0000000d0200720c */ /* 0x000fe20003f44070 */
[--C-:B------:R-:W-:Y:S01]  /*0ba0*/  @!P6 IMAD.IADD R5, R5, 0x1, -R2.reuse ;  /* 0x000000010505e824 */ /* 0x100fe200078e0a02 */
[----:B------:R-:W-:Y:S02]  /*0bb0*/  ISETP.GE.AND P6, PT, R18, RZ, PT ;  /* 0x000000ff1200720c */ /* 0x000fe40003fc6270 */
[----:B------:R-:W-:Y:S01]  /*0bc0*/  ISETP.GE.AND P0, PT, R19, RZ, PT ;  /* 0x000000ff1300720c */ /* 0x000fe20003f06270 */
[----:B------:R-:W-:Y:S01]  /*0bd0*/  @!P5 IMAD.MOV R5, RZ, RZ, -R5 ;  /* 0x000000ffff05d224 */ /* 0x000fe200078e0a05 */
[----:B------:R-:W-:Y:S02]  /*0be0*/  LEA.HI R63, R4, R63, RZ, 0x5 ;  /* 0x0000003f043f7211 */ /* 0x000fe400078f28ff */
[C---:B------:R-:W-:Y:S02]  /*0bf0*/  LOP3.LUT R15, R0.reuse, 0x1c, RZ, 0xfc, !PT ;  /* 0x0000001c000f7812 */ /* 0x040fe400078efcff */
[----:B------:R-:W-:Y:S01]  /*0c00*/  @!P3 LOP3.LUT R10, RZ, R8, RZ, 0x33, !PT ;  /* 0x00000008ff0ab212 */ /* 0x000fe200078e33ff */
[--C-:B------:R-:W-:Y:S01]  /*0c10*/  @!P1 IMAD.IADD R11, R11, 0x1, -R2.reuse ;  /* 0x000000010b0b9824 */ /* 0x100fe200078e0a02 */
[----:B------:R-:W-:Y:S01]  /*0c20*/  ISETP.NE.AND P1, PT, R9, RZ, PT ;  /* 0x000000ff0900720c */ /* 0x000fe20003f25270 */
[----:B------:R-:W-:Y:S01]  /*0c30*/  @!P2 IMAD.IADD R13, R13, 0x1, -R2 ;  /* 0x000000010d0da824 */ /* 0x000fe200078e0a02 */
[----:B------:R-:W-:Y:S01]  /*0c40*/  LOP3.LUT R14, R0, 0x1a, RZ, 0xfc, !PT ;  /* 0x0000001a000e7812 */ /* 0x000fe200078efcff */
[----:B------:R-:W-:Y:S01]  /*0c50*/  @!P6 IMAD.MOV R7, RZ, RZ, -R7 ;  /* 0x000000ffff07e224 */ /* 0x000fe200078e0a07 */
[----:B------:R-:W-:Y:S01]  /*0c60*/  SEL R38, R36, R5, !P1 ;  /* 0x0000000524267207 */ /* 0x000fe20004800000 */
[----:B------:R-:W-:Y:S01]  /*0c70*/  @!P0 IMAD.MOV R11, RZ, RZ, -R11 ;  /* 0x000000ffff0b8224 */ /* 0x000fe200078e0a0b */
[----:B------:R-:W-:Y:S01]  /*0c80*/  IADD3 R19, P0, R3, UR4, RZ ;  /* 0x0000000403137c10 */ /* 0x000fe2000ff1e0ff */
[----:B------:R-:W-:Y:S01]  /*0c90*/  IMAD R10, R10, UR6, RZ ;  /* 0x000000060a0a7c24 */ /* 0x000fe2000f8e02ff */
[C---:B------:R-:W-:Y:S01]  /*0ca0*/  SEL R40, R36.reuse, R7, !P1 ;  /* 0x0000000724287207 */ /* 0x040fe20004800000 */
[----:B------:R-:W-:Y:S01]  /*0cb0*/  @!P4 IMAD.MOV R13, RZ, RZ, -R13 ;  /* 0x000000ffff0dc224 */ /* 0x000fe200078e0a0d */
[----:B------:R-:W-:Y:S01]  /*0cc0*/  SEL R42, R36, R11, !P1 ;  /* 0x0000000b242a7207 */ /* 0x000fe20004800000 */
[----:B------:R-:W-:Y:S01]  /*0cd0*/  USHF.R.U32.HI UR4, URZ, 0x4, UR8 ;  /* 0x000000043f047899 */ /* 0x000fe20008011608 */
[----:B------:R-:W-:Y:S01]  /*0ce0*/  IADD3 R20, P2, R10, UR14, RZ ;  /* 0x0000000e0a147c10 */ /* 0x000fe2000ff5e0ff */
[----:B------:R-:W-:Y:S01]  /*0cf0*/  IMAD R15, R15, R37, RZ ;  /* 0x000000250f0f7224 */ /* 0x000fe200078e02ff */
[----:B------:R-:W-:Y:S01]  /*0d00*/  SEL R36, R36, R13, !P1 ;  /* 0x0000000d24247207 */ /* 0x000fe20004800000 */
[-C--:B------:R-:W-:Y:S01]  /*0d10*/  IMAD R14, R14, R37.reuse, RZ ;  /* 0x000000250e0e7224 */ /* 0x080fe200078e02ff */
[----:B------:R-:W-:Y:S01]  /*0d20*/  LEA.HI.X.SX32 R18, R10, UR15, 0x1, P2 ;  /* 0x0000000f0a127c11 */ /* 0x000fe200090f0eff */
[----:B------:R-:W-:Y:S01]  /*0d30*/  IMAD R38, R38, UR7, RZ ;  /* 0x0000000726267c24 */ /* 0x000fe2000f8e02ff */
[----:B------:R-:W-:Y:S01]  /*0d40*/  LEA.HI.X.SX32 R17, R3, UR5, 0x1, P0 ;  /* 0x0000000503117c11 */ /* 0x000fe200080f0eff */
[----:B------:R-:W-:Y:S01]  /*0d50*/  UIADD3 UR5, UR8, 0x800, URZ ;  /* 0x0000080008057890 */ /* 0x000fe2000fffe03f */
[----:B------:R-:W-:Y:S01]  /*0d60*/  LOP3.LUT R13, R0, 0x18, RZ, 0xfc, !PT ;  /* 0x00000018000d7812 */ /* 0x000fe200078efcff */
[----:B------:R-:W-:Y:S01]  /*0d70*/  IMAD R36, R36, UR7, RZ ;  /* 0x0000000724247c24 */ /* 0x000fe2000f8e02ff */
[C---:B------:R-:W-:Y:S01]  /*0d80*/  LOP3.LUT R11, R0.reuse, 0x14, RZ, 0xfc, !PT ;  /* 0x00000014000b7812 */ /* 0x040fe200078efcff */
[----:B------:R-:W-:Y:S01]  /*0d90*/  USHF.R.U32.HI UR5, URZ, 0x4, UR5 ;  /* 0x000000043f057899 */ /* 0x000fe20008011605 */
[C---:B------:R-:W-:Y:S01]  /*0da0*/  LOP3.LUT R10, R0.reuse, 0x12, RZ, 0xfc, !PT ;  /* 0x00000012000a7812 */ /* 0x040fe200078efcff */
[-C--:B------:R-:W-:Y:S01]  /*0db0*/  IMAD R13, R13, R37.reuse, RZ ;  /* 0x000000250d0d7224 */ /* 0x080fe200078e02ff */
[C---:B------:R-:W-:Y:S01]  /*0dc0*/  LOP3.LUT R9, R0.reuse, 0x10, RZ, 0xfc, !PT ;  /* 0x0000001000097812 */ /* 0x040fe200078efcff */
[-C--:B------:R-:W-:Y:S01]  /*0dd0*/  IMAD R11, R11, R37.reuse, RZ ;  /* 0x000000250b0b7224 */ /* 0x080fe200078e02ff */
[----:B------:R-:W-:Y:S01]  /*0de0*/  LOP3.LUT R8, R0, 0xc, RZ, 0xfc, !PT ;  /* 0x0000000c00087812 */ /* 0x000fe200078efcff */
        /* <DEDUP_REMOVED lines=9> */
[----:B------:R-:W-:Y:S01]  /*0e80*/  LOP3.LUT R3, R0, 0x2, RZ, 0xfc, !PT ;  /* 0x0000000200037812 */ /* 0x000fe200078efcff */
[-C--:B------:R-:W-:Y:S01]  /*0e90*/  IMAD R5, R5, R37.reuse, RZ ;  /* 0x0000002505057224 */ /* 0x080fe200078e02ff */
[----:B------:R-:W-:Y:S01]  /*0ea0*/  LOP3.LUT R16, R32, 0x7f, RZ, 0xc0, !PT ;  /* 0x0000007f20107812 */ /* 0x000fe200078ec0ff */
[-C--:B------:R-:W-:Y:S01]  /*0eb0*/  IMAD R4, R4, R37.reuse, RZ ;  /* 0x0000002504047224 */ /* 0x080fe200078e02ff */
[----:B------:R-:W-:Y:S01]  /*0ec0*/  LOP3.LUT R2, R33, R0, RZ, 0xfc, !PT ;  /* 0x0000000021027212 */ /* 0x000fe200078efcff */
[-C--:B------:R-:W-:Y:S01]  /*0ed0*/  IMAD R33, R35, R37.reuse, RZ ;  /* 0x0000002523217224 */ /* 0x080fe200078e02ff */
[----:B------:R-:W-:Y:S01]  /*0ee0*/  LOP3.LUT R16, R16, 0x10, RZ, 0x3c, !PT ;  /* 0x0000001010107812 */ /* 0x000fe200078e3cff */
[-C--:B------:R-:W-:Y:S01]  /*0ef0*/  IMAD R3, R3, R37.reuse, RZ ;  /* 0x0000002503037224 */ /* 0x080fe200078e02ff */
[----:B------:R-:W-:Y:S01]  /*0f00*/  SHF.R.S32.HI R63, RZ, 0x5, R63 ;  /* 0x00000005ff3f7819 */ /* 0x000fe2000001143f */
[----:B------:R-:W-:Y:S01]  /*0f10*/  IMAD R0, R0, R37, RZ ;  /* 0x0000002500007224 */ /* 0x000fe200078e02ff */
[----:B------:R-:W-:Y:S01]  /*0f20*/  SHF.R.S32.HI R44, RZ, 0x1f, R36 ;  /* 0x0000001fff2c7819 */ /* 0x000fe20000011424 */
[----:B------:R-:W-:Y:S01]  /*0f30*/  IMAD.SHL.U32 R35, R37, 0x20, RZ ;  /* 0x0000002025237824 */ /* 0x000fe200078e00ff */
[----:B------:R-:W-:Y:S01]  /*0f40*/  LOP3.LUT R37, R2, 0x10, RZ, 0x3c, !PT ;  /* 0x0000001002257812 */ /* 0x000fe200078e3cff */
[----:B------:R-:W-:Y:S01]  /*0f50*/  IMAD R40, R40, UR7, RZ ;  /* 0x0000000728287c24 */ /* 0x000fe2000f8e02ff */
[----:B------:R-:W-:Y:S01]  /*0f60*/  USGXT.U32 UR4, UR4, 0xe ;  /* 0x0000000e0404789a */ /* 0x000fe20008000000 */
[----:B------:R-:W-:Y:S01]  /*0f70*/  IMAD R42, R42, UR7, RZ ;  /* 0x000000072a2a7c24 */ /* 0x000fe2000f8e02ff */
[----:B------:R-:W-:-:S12]  /*0f80*/  USGXT.U32 UR6, UR5, 0xe ;  /* 0x0000000e0506789a */ /* 0x000fd80008000000 */
.L_x_2:
[----:B------:R-:W-:Y:S01]  /*0f90*/  LEA.HI R39, R32, 0xe, RZ, 0x1a ;  /* 0x0000000e20277811 */ /* 0x000fe200078fd0ff */
[----:B------:R-:W-:Y:S01]  /*0fa0*/  IMAD.IADD R50, R62, 0x1, R20 ;  /* 0x000000013e327824 */ /* 0x000fe200078e0214 */
[----:B------:R-:W-:Y:S02]  /*0fb0*/  IADD3 R48, P1, R33, R20, RZ ;  /* 0x0000001421307210 */ /* 0x000fe40007f3e0ff */
[----:B------:R-:W-:Y:S02]  /*0fc0*/  ISETP.GE.AND P2, PT, R39, UR10, PT ;  /* 0x0000000a27007c0c */ /* 0x000fe4000bf46270 */
[----:B------:R-:W-:Y:S02]  /*0fd0*/  LEA.HI R39, R32, 0x1e, RZ, 0x1a ;  /* 0x0000001e20277811 */ /* 0x000fe400078fd0ff */
[----:B------:R-:W-:Y:S02]  /*0fe0*/  SHF.R.U32.HI R55, RZ, 0x6, R32 ;  /* 0x00000006ff377819 */ /* 0x000fe40000011620 */
[----:B------:R-:W-:-:S02]  /*0ff0*/  ISETP.GE.AND P3, PT, R39, UR10, PT ;  /* 0x0000000a27007c0c */ /* 0x000fc4000bf66270 */
[----:B------:R-:W-:Y:S02]  /*1000*/  PRMT R39, RZ, 0x7610, R39 ;  /* 0x00007610ff277816 */ /* 0x000fe40000000027 */
[C---:B------:R-:W-:Y:S02]  /*1010*/  IADD3 RZ, P0, R62.reuse, R20, RZ ;  /* 0x000000143eff7210 */ /* 0x040fe40007f1e0ff */
[-C--:B------:R-:W-:Y:S02]  /*1020*/  LEA.HI.X.SX32 R49, R33, R18.reuse, 0x1, P1 ;  /* 0x0000001221317211 */ /* 0x080fe400008f0eff */
[----:B------:R-:W-:Y:S02]  /*1030*/  SGXT.U32 R55, R55, 0x1 ;  /* 0x000000013737781a */ /* 0x000fe40000000000 */
[----:B------:R-:W-:Y:S01]  /*1040*/  PRMT R46, RZ, 0x7610, R46 ;  /* 0x00007610ff2e7816 */ /* 0x000fe2000000002e */
[----:B------:R0:W2:Y:S01]  /*1050*/  @!P2 LDG.E.U8 R39, desc[UR12][R48.64] ;  /* 0x0000000c3027a981 */ /* 0x0000a2000c1e1100 */
[----:B------:R-:W-:-:S02]  /*1060*/  LEA.HI.X.SX32 R51, R62, R18, 0x1, P0 ;  /* 0x000000123e337211 */ /* 0x000fc400000f0eff */
[C---:B------:R-:W-:Y:S02]  /*1070*/  ISETP.GE.AND P2, PT, R55.reuse, UR10, PT ;  /* 0x0000000a37007c0c */ /* 0x040fe4000bf46270 */
[C---:B------:R-:W-:Y:S01]  /*1080*/  LOP3.LUT R43, R55.reuse, 0x4, RZ, 0xfc, !PT ;  /* 0x00000004372b7812 */ /* 0x040fe200078efcff */
[----:B------:R1:W3:Y:S01]  /*1090*/  @!P3 LDG.E.U8 R46, desc[UR12][R50.64] ;  /* 0x0000000c322eb981 */ /* 0x0002e2000c1e1100 */
[----:B------:R-:W-:Y:S02]  /*10a0*/  LOP3.LUT R41, R55, 0x2, RZ, 0xfc, !PT ;  /* 0x0000000237297812 */ /* 0x000fe400078efcff */
[----:B------:R-:W-:Y:S02]  /*10b0*/  IADD3 R52, P3, R0, R20, RZ ;  /* 0x0000001400347210 */ /* 0x000fe40007f7e0ff */
[----:B------:R-:W-:Y:S02]  /*10c0*/  ISETP.GE.AND P0, PT, R43, UR10, PT ;  /* 0x0000000a2b007c0c */ /* 0x000fe4000bf06270 */
[----:B------:R-:W-:-:S02]  /*10d0*/  LOP3.LUT R43, R55, 0x6, RZ, 0xfc, !PT ;  /* 0x00000006372b7812 */ /* 0x000fc400078efcff */
[----:B------:R-:W-:Y:S02]  /*10e0*/  ISETP.GE.AND P1, PT, R41, UR10, PT ;  /* 0x0000000a29007c0c */ /* 0x000fe4000bf26270 */
[----:B------:R-:W-:Y:S02]  /*10f0*/  PRMT R41, RZ, 0x7610, R41 ;  /* 0x00007610ff297816 */ /* 0x000fe40000000029 */
[----:B------:R-:W-:Y:S02]  /*1100*/  LOP3.LUT R45, R55, 0x8, RZ, 0xfc, !PT ;  /* 0x00000008372d7812 */ /* 0x000fe400078efcff */
[----:B------:R-:W-:Y:S02]  /*1110*/  LEA.HI.X.SX32 R53, R0, R18, 0x1, P3 ;  /* 0x0000001200357211 */ /* 0x000fe400018f0eff */
[----:B------:R-:W-:Y:S02]  /*1120*/  ISETP.GE.AND P4, PT, R43, UR10, PT ;  /* 0x0000000a2b007c0c */ /* 0x000fe4000bf86270 */
[----:B------:R-:W-:Y:S01]  /*1130*/  LOP3.LUT R43, R55, 0xa, RZ, 0xfc, !PT ;  /* 0x0000000a372b7812 */ /* 0x000fe200078efcff */
[----:B------:R-:W4:Y:S01]  /*1140*/  @!P2 LDG.E.U8 R41, desc[UR12][R52.64] ;  /* 0x0000000c3429a981 */ /* 0x000f22000c1e1100 */
[----:B------:R-:W-:-:S02]  /*1150*/  ISETP.GE.AND P5, PT, R45, UR10, PT ;  /* 0x0000000a2d007c0c */ /* 0x000fc4000bfa6270 */
[-C--:B0-----:R-:W-:Y:S02]  /*1160*/  IADD3 R48, P6, R3, R20.reuse, RZ ;  /* 0x0000001403307210 */ /* 0x081fe40007fde0ff */
[----:B-1----:R-:W-:Y:S02]  /*1170*/  IADD3 R50, P3, R4, R20, RZ ;  /* 0x0000001404327210 */ /* 0x002fe40007f7e0ff */
[----:B------:R-:W-:Y:S02]  /*1180*/  LOP3.LUT R45, R55, 0xc, RZ, 0xfc, !PT ;  /* 0x0000000c372d7812 */ /* 0x000fe400078efcff */
[----:B------:R-:W-:Y:S02]  /*1190*/  ISETP.GE.AND P2, PT, R43, UR10, PT ;  /* 0x0000000a2b007c0c */ /* 0x000fe4000bf46270 */
[----:B------:R-:W-:Y:S02]  /*11a0*/  PRMT R43, RZ, 0x7610, R43 ;  /* 0x00007610ff2b7816 */ /* 0x000fe4000000002b */
[----:B------:R-:W-:-:S02]  /*11b0*/  LEA.HI.X.SX32 R49, R3, R18, 0x1, P6 ;  /* 0x0000001203317211 */ /* 0x000fc400030f0eff */
[----:B------:R-:W-:Y:S02]  /*11c0*/  LEA.HI.X.SX32 R51, R4, R18, 0x1, P3 ;  /* 0x0000001204337211 */ /* 0x000fe400018f0eff */
[----:B------:R-:W-:Y:S01]  /*11d0*/  ISETP.GE.AND P3, PT, R45, UR10, PT ;  /* 0x0000000a2d007c0c */ /* 0x000fe2000bf66270 */
[----:B------:R0:W5:Y:S01]  /*11e0*/  @!P1 LDG.E.U8 R43, desc[UR12][R48.64] ;  /* 0x0000000c302b9981 */ /* 0x000162000c1e1100 */
[----:B------:R-:W-:Y:S02]  /*11f0*/  PRMT R45, RZ, 0x7610, R45 ;  /* 0x00007610ff2d7816 */ /* 0x000fe4000000002d */
[----:B------:R-:W-:Y:S02]  /*1200*/  LOP3.LUT R47, R55, 0x10, RZ, 0xfc, !PT ;  /* 0x00000010372f7812 */ /* 0x000fe400078efcff */
[-C--:B------:R-:W-:Y:S02]  /*1210*/  IADD3 R58, P1, R6, R20.reuse, RZ ;  /* 0x00000014063a7210 */ /* 0x080fe40007f3e0ff */
[----:B------:R-:W-:Y:S01]  /*1220*/  IADD3 R64, P6, R5, R20, RZ ;  /* 0x0000001405407210 */ /* 0x000fe20007fde0ff */
[----:B------:R1:W3:Y:S01]  /*1230*/  @!P0 LDG.E.U8 R45, desc[UR12][R50.64] ;  /* 0x0000000c322d8981 */ /* 0x0002e2000c1e1100 */
[----:B------:R-:W-:-:S02]  /*1240*/  ISETP.GE.AND P0, PT, R47, UR10, PT ;  /* 0x0000000a2f007c0c */ /* 0x000fc4000bf06270 */
[----:B0-----:R-:W-:Y:S02]  /*1250*/  PRMT R49, RZ, 0x7610, R49 ;  /* 0x00007610ff317816 */ /* 0x001fe40000000031 */
[----:B------:R-:W-:Y:S02]  /*1260*/  PRMT R47, RZ, 0x7610, R47 ;  /* 0x00007610ff2f7816 */ /* 0x000fe4000000002f */
[-C--:B------:R-:W-:Y:S02]  /*1270*/  LEA.HI.X.SX32 R59, R6, R18.reuse, 0x1, P1 ;  /* 0x00000012063b7211 */ /* 0x080fe400008f0eff */
[----:B------:R-:W-:-:S03]  /*1280*/  LEA.HI.X.SX32 R65, R5, R18, 0x1, P6 ;  /* 0x0000001205417211 */ /* 0x000fc600030f0eff */
[----:B------:R-:W3:Y:S01]  /*1290*/  @!P5 LDG.E.U8 R49, desc[UR12][R58.64] ;  /* 0x0000000c3a31d981 */ /* 0x000ee2000c1e1100 */
[----:B------:R-:W-:-:S03]  /*12a0*/  IADD3 R56, P5, R8, R20, RZ ;  /* 0x0000001408387210 */ /* 0x000fc60007fbe0ff */
[----:B------:R0:W3:Y:S01]  /*12b0*/  @!P4 LDG.E.U8 R47, desc[UR12][R64.64] ;  /* 0x0000000c402fc981 */ /* 0x0000e2000c1e1100 */
[----:B------:R-:W-:Y:S02]  /*12c0*/  IADD3 R60, P4, R7, R20, RZ ;  /* 0x00000014073c7210 */ /* 0x000fe40007f9e0ff */
[C---:B------:R-:W-:Y:S02]  /*12d0*/  LOP3.LUT R52, R55.reuse, 0x12, RZ, 0xfc, !PT ;  /* 0x0000001237347812 */ /* 0x040fe400078efcff */
[----:B------:R-:W-:Y:S02]  /*12e0*/  LOP3.LUT R48, R55, 0x14, RZ, 0xfc, !PT ;  /* 0x0000001437307812 */ /* 0x000fe400078efcff */
[----:B------:R-:W-:Y:S02]  /*12f0*/  PRMT R53, RZ, 0x7610, R53 ;  /* 0x00007610ff357816 */ /* 0x000fe40000000035 */
[----:B-1----:R-:W-:Y:S02]  /*1300*/  PRMT R51, RZ, 0x7610, R51 ;  /* 0x00007610ff337816 */ /* 0x002fe40000000033 */
[----:B------:R-:W-:-:S02]  /*1310*/  LEA.HI.X.SX32 R57, R8, R18, 0x1, P5 ;  /* 0x0000001208397211 */ /* 0x000fc400028f0eff */
[----:B------:R-:W-:Y:S02]  /*1320*/  LEA.HI.X.SX32 R61, R7, R18, 0x1, P4 ;  /* 0x00000012073d7211 */ /* 0x000fe400020f0eff */
[----:B------:R-:W-:Y:S01]  /*1330*/  ISETP.GE.AND P1, PT, R52, UR10, PT ;  /* 0x0000000a34007c0c */ /* 0x000fe2000bf26270 */
[----:B------:R-:W3:Y:S01]  /*1340*/  @!P3 LDG.E.U8 R53, desc[UR12][R56.64] ;  /* 0x0000000c3835b981 */ /* 0x000ee2000c1e1100 */
[----:B------:R-:W-:Y:S02]  /*1350*/  ISETP.GE.AND P4, PT, R48, UR10, PT ;  /* 0x0000000a30007c0c */ /* 0x000fe4000bf86270 */
[----:B------:R-:W-:Y:S01]  /*1360*/  LOP3.LUT R48, R55, 0x16, RZ, 0xfc, !PT ;  /* 0x0000001637307812 */ /* 0x000fe200078efcff */
[----:B------:R1:W3:Y:S01]  /*1370*/  @!P2 LDG.E.U8 R51, desc[UR12][R60.64] ;  /* 0x0000000c3c33a981 */ /* 0x0002e2000c1e1100 */
[-C--:B0-----:R-:W-:Y:S02]  /*1380*/  IADD3 R64, P5, R9, R20.reuse, RZ ;  /* 0x0000001409407210 */ /* 0x081fe40007fbe0ff */
[----:B------:R-:W-:-:S02]  /*1390*/  IADD3 R66, P3, R10, R20, RZ ;  /* 0x000000140a427210 */ /* 0x000fc40007f7e0ff */
[----:B------:R-:W-:Y:S02]  /*13a0*/  ISETP.GE.AND P2, PT, R48, UR10, PT ;  /* 0x0000000a30007c0c */ /* 0x000fe4000bf46270 */
[----:B------:R-:W-:Y:S02]  /*13b0*/  PRMT R48, RZ, 0x7610, R48 ;  /* 0x00007610ff307816 */ /* 0x000fe40000000030 */
[-C--:B------:R-:W-:Y:S02]  /*13c0*/  LEA.HI.X.SX32 R65, R9, R18.reuse, 0x1, P5 ;  /* 0x0000001209417211 */ /* 0x080fe400028f0eff */
[----:B------:R-:W-:Y:S02]  /*13d0*/  PRMT R50, RZ, 0x7610, R50 ;  /* 0x00007610ff327816 */ /* 0x000fe40000000032 */
[----:B------:R-:W-:Y:S01]  /*13e0*/  LEA.HI.X.SX32 R67, R10, R18, 0x1, P3 ;  /* 0x000000120a437211 */ /* 0x000fe200018f0eff */
[----:B------:R0:W3:Y:S01]  /*13f0*/  @!P0 LDG.E.U8 R48, desc[UR12][R64.64] ;  /* 0x0000000c40308981 */ /* 0x0000e2000c1e1100 */
[----:B------:R-:W-:-:S02]  /*1400*/  LOP3.LUT R54, R55, 0x18, RZ, 0xfc, !PT ;  /* 0x0000001837367812 */ /* 0x000fc400078efcff */
[-C--:B-1----:R-:W-:Y:S01]  /*1410*/  IADD3 R60, P0, R12, R20.reuse, RZ ;  /* 0x000000140c3c7210 */ /* 0x082fe20007f1e0ff */
[----:B------:R1:W3:Y:S01]  /*1420*/  @!P1 LDG.E.U8 R50, desc[UR12][R66.64] ;  /* 0x0000000c42329981 */ /* 0x0002e2000c1e1100 */
[----:B------:R-:W-:Y:S02]  /*1430*/  ISETP.GE.AND P1, PT, R54, UR10, PT ;  /* 0x0000000a36007c0c */ /* 0x000fe4000bf26270 */
[----:B------:R-:W-:Y:S02]  /*1440*/  IADD3 R58, P3, R11, R20, RZ ;  /* 0x000000140b3a7210 */ /* 0x000fe40007f7e0ff */
[----:B------:R-:W-:Y:S02]  /*1450*/  LOP3.LUT R56, R55, 0x1a, RZ, 0xfc, !PT ;  /* 0x0000001a37387812 */ /* 0x000fe400078efcff */
[----:B------:R-:W-:Y:S02]  /*1460*/  LEA.HI.X.SX32 R61, R12, R18, 0x1, P0 ;  /* 0x000000120c3d7211 */ /* 0x000fe400000f0eff */
[----:B0-----:R-:W-:-:S02]  /*1470*/  IADD3 R64, P0, R13, R20, RZ ;  /* 0x000000140d407210 */ /* 0x001fc40007f1e0ff */
[-C--:B------:R-:W-:Y:S02]  /*1480*/  LEA.HI.X.SX32 R59, R11, R18.reuse, 0x1, P3 ;  /* 0x000000120b3b7211 */ /* 0x080fe400018f0eff */
[----:B------:R-:W-:Y:S02]  /*1490*/  ISETP.GE.AND P3, PT, R56, UR10, PT ;  /* 0x0000000a38007c0c */ /* 0x000fe4000bf66270 */
[----:B------:R-:W-:Y:S02]  /*14a0*/  PRMT R56, RZ, 0x7610, R56 ;  /* 0x00007610ff387816 */ /* 0x000fe40000000038 */
[----:B------:R-:W-:Y:S02]  /*14b0*/  LEA.HI.X.SX32 R65, R13, R18, 0x1, P0 ;  /* 0x000000120d417211 */ /* 0x000fe400000f0eff */
[----:B------:R-:W-:Y:S02]  /*14c0*/  LOP3.LUT R55, R55, 0x1c, RZ, 0xfc, !PT ;  /* 0x0000001c37377812 */ /* 0x000fe400078efcff */
[----:B------:R-:W-:Y:S01]  /*14d0*/  IADD3 R68, P0, R14, R20, RZ ;  /* 0x000000140e447210 */ /* 0x000fe20007f1e0ff */
[----:B------:R-:W3:Y:S01]  /*14e0*/  @!P1 LDG.E.U8 R56, desc[UR12][R64.64] ;  /* 0x0000000c40389981 */ /* 0x000ee2000c1e1100 */
[----:B------:R-:W-:-:S02]  /*14f0*/  PRMT R52, RZ, 0x7610, R52 ;  /* 0x00007610ff347816 */ /* 0x000fc40000000034 */
[----:B------:R-:W-:Y:S02]  /*1500*/  PRMT R54, RZ, 0x7610, R54 ;  /* 0x00007610ff367816 */ /* 0x000fe40000000036 */
[----:B------:R-:W-:Y:S02]  /*1510*/  ISETP.GE.AND P1, PT, R55, UR10, PT ;  /* 0x0000000a37007c0c */ /* 0x000fe4000bf26270 */
[----:B------:R-:W-:Y:S01]  /*1520*/  LEA.HI.X.SX32 R69, R14, R18, 0x1, P0 ;  /* 0x000000120e457211 */ /* 0x000fe200000f0eff */
[----:B------:R0:W3:Y:S01]  /*1530*/  @!P4 LDG.E.U8 R52, desc[UR12][R58.64] ;  /* 0x0000000c3a34c981 */ /* 0x0000e2000c1e1100 */
[----:B-1----:R-:W-:-:S03]  /*1540*/  IADD3 R66, P0, R15, R20, RZ ;  /* 0x000000140f427210 */ /* 0x002fc60007f1e0ff */
[----:B------:R1:W3:Y:S01]  /*1550*/  @!P2 LDG.E.U8 R54, desc[UR12][R60.64] ;  /* 0x0000000c3c36a981 */ /* 0x0002e2000c1e1100 */
[----:B------:R-:W-:Y:S02]  /*1560*/  LEA.HI.X.SX32 R67, R15, R18, 0x1, P0 ;  /* 0x000000120f437211 */ /* 0x000fe400000f0eff */
[----:B0-----:R-:W-:Y:S02]  /*1570*/  PRMT R58, RZ, 0x7610, R58 ;  /* 0x00007610ff3a7816 */ /* 0x001fe4000000003a */
[----:B-1----:R-:W-:-:S04]  /*1580*/  PRMT R60, RZ, 0x7610, R60 ;  /* 0x00007610ff3c7816 */ /* 0x002fc8000000003c */
[----:B------:R0:W3:Y:S04]  /*1590*/  @!P3 LDG.E.U8 R58, desc[UR12][R68.64] ;  /* 0x0000000c443ab981 */ /* 0x0000e8000c1e1100 */
[----:B------:R-:W3:Y:S01]  /*15a0*/  @!P1 LDG.E.U8 R60, desc[UR12][R66.64] ;  /* 0x0000000c423c9981 */ /* 0x000ee2000c1e1100 */
[----:B------:R-:W-:Y:S01]  /*15b0*/  BAR.SYNC.DEFER_BLOCKING 0x0 ;  /* 0x0000000000007b1d */ /* 0x000fe20000010000 */
[----:B------:R-:W-:-:S04]  /*15c0*/  LOP3.LUT R55, R32, 0x1f, RZ, 0xc0, !PT ;  /* 0x0000001f20377812 */ /* 0x000fc800078ec0ff */
[----:B------:R-:W-:Y:S02]  /*15d0*/  ISETP.GE.AND P2, PT, R55, UR10, PT ;  /* 0x0000000a37007c0c */ /* 0x000fe4000bf46270 */
[C---:B------:R-:W-:Y:S01]  /*15e0*/  IADD3 RZ, P0, R36.reuse, R19, RZ ;  /* 0x0000001324ff7210 */ /* 0x040fe20007f1e0ff */
[----:B------:R-:W-:Y:S01]  /*15f0*/  IMAD.IADD R64, R36, 0x1, R19 ;  /* 0x0000000124407824 */ /* 0x000fe200078e0213 */
[----:B------:R-:W-:-:S03]  /*1600*/  PRMT R55, RZ, 0x7610, R55 ;  /* 0x00007610ff377816 */ /* 0x000fc60000000037 */
[----:B------:R-:W-:Y:S01]  /*1610*/  IMAD.X R65, R44, 0x1, R17, P0 ;  /* 0x000000012c417824 */ /* 0x000fe200000e0611 */
[----:B0-----:R-:W-:-:S05]  /*1620*/  IADD3 R68, P0, R42, R19, RZ ;  /* 0x000000132a447210 */ /* 0x001fca0007f1e0ff */
[----:B------:R0:W3:Y:S02]  /*1630*/  @!P2 LDG.E.U8 R55, desc[UR12][R64.64] ;  /* 0x0000000c4037a981 */ /* 0x0000e4000c1e1100 */
[----:B0-----:R-:W-:-:S05]  /*1640*/  SHF.R.S32.HI R64, RZ, 0x1f, R42 ;  /* 0x0000001fff407819 */ /* 0x001fca000001142a */
[----:B------:R-:W-:Y:S01]  /*1650*/  IMAD.X R69, R64, 0x1, R17, P0 ;  /* 0x0000000140457824 */ /* 0x000fe200000e0611 */
[----:B------:R-:W-:Y:S02]  /*1660*/  IADD3 R66, P0, R40, R19, RZ ;  /* 0x0000001328427210 */ /* 0x000fe40007f1e0ff */
[----:B------:R-:W-:Y:S02]  /*1670*/  SHF.R.S32.HI R64, RZ, 0x1f, R40 ;  /* 0x0000001fff407819 */ /* 0x000fe40000011428 */
[----:B------:R-:W-:-:S03]  /*1680*/  SHF.R.S32.HI R61, RZ, 0x1f, R38 ;  /* 0x0000001fff3d7819 */ /* 0x000fc60000011426 */
[----:B------:R-:W-:Y:S01]  /*1690*/  IMAD.X R67, R64, 0x1, R17, P0 ;  /* 0x0000000140437824 */ /* 0x000fe200000e0611 */
[----:B------:R-:W-:Y:S02]  /*16a0*/  IADD3 R64, P0, R38, R19, RZ ;  /* 0x0000001326407210 */ /* 0x000fe40007f1e0ff */
[----:B------:R-:W-:Y:S02]  /*16b0*/  PRMT R59, RZ, 0x7610, R59 ;  /* 0x00007610ff3b7816 */ /* 0x000fe4000000003b */
[----:B------:R-:W-:Y:S01]  /*16c0*/  PRMT R57, RZ, 0x7610, R57 ;  /* 0x00007610ff397816 */ /* 0x000fe20000000039 */
[----:B------:R-:W-:Y:S01]  /*16d0*/  IMAD.X R65, R61, 0x1, R17, P0 ;  /* 0x000000013d417824 */ /* 0x000fe200000e0611 */
[----:B------:R-:W-:Y:S02]  /*16e0*/  PRMT R61, RZ, 0x7610, R61 ;  /* 0x00007610ff3d7816 */ /* 0x000fe4000000003d */
[----:B------:R-:W3:Y:S04]  /*16f0*/  @!P2 LDG.E.U8 R59, desc[UR12][R66.64] ;  /* 0x0000000c423ba981 */ /* 0x000ee8000c1e1100 */
[----:B------:R-:W3:Y:S04]  /*1700*/  @!P2 LDG.E.U8 R57, desc[UR12][R68.64] ;  /* 0x0000000c4439a981 */ /* 0x000ee8000c1e1100 */
[----:B------:R0:W3:Y:S02]  /*1710*/  @!P2 LDG.E.U8 R61, desc[UR12][R64.64] ;  /* 0x0000000c403da981 */ /* 0x0000e4000c1e1100 */
[----:B0-----:R-:W-:Y:S01]  /*1720*/  LOP3.LUT R64, R32, 0x7f, RZ, 0xc0, !PT ;  /* 0x0000007f20407812 */ /* 0x001fe200078ec0ff */
[----:B------:R-:W-:Y:S01]  /*1730*/  UMOV UR5, 0xc0000010 ;  /* 0xc000001000057882 */ /* 0x000fe20000000000 */
[----:B------:R-:W-:Y:S01]  /*1740*/  UMOV UR7, 0xc0000010 ;  /* 0xc000001000077882 */ /* 0x000fe20000000000 */
[----:B--2---:R0:W-:Y:S04]  /*1750*/  STS.U8 [R2+UR8+0xe], R39 ;  /* 0x00000e2702007988 */ /* 0x0041e80008000008 */
[----:B----4-:R0:W-:Y:S04]  /*1760*/  STS.U8 [R2+UR8], R41 ;  /* 0x0000002902007988 */ /* 0x0101e80008000008 */
[----:B-----5:R0:W-:Y:S04]  /*1770*/  STS.U8 [R2+UR8+0x2], R43 ;  /* 0x0000022b02007988 */ /* 0x0201e80008000008 */
[----:B---3--:R0:W-:Y:S04]  /*1780*/  STS.U8 [R2+UR8+0x4], R45 ;  /* 0x0000042d02007988 */ /* 0x0081e80008000008 */
[----:B------:R0:W-:Y:S04]  /*1790*/  STS.U8 [R2+UR8+0x8], R49 ;  /* 0x0000083102007988 */ /* 0x0001e80008000008 */
[----:B------:R0:W-:Y:S04]  /*17a0*/  STS.U8 [R2+UR8+0x6], R47 ;  /* 0x0000062f02007988 */ /* 0x0001e80008000008 */
[----:B------:R0:W-:Y:S04]  /*17b0*/  STS.U8 [R2+UR8+0xc], R53 ;  /* 0x00000c3502007988 */ /* 0x0001e80008000008 */
[----:B------:R0:W-:Y:S04]  /*17c0*/  STS.U8 [R2+UR8+0xa], R51 ;  /* 0x00000a3302007988 */ /* 0x0001e80008000008 */
[----:B------:R0:W-:Y:S04]  /*17d0*/  STS.U8 [R37+UR8+0xe], R46 ;  /* 0x00000e2e25007988 */ /* 0x0001e80008000008 */
[----:B------:R0:W-:Y:S04]  /*17e0*/  STS.U8 [R37+UR8], R48 ;  /* 0x0000003025007988 */ /* 0x0001e80008000008 */
[----:B------:R0:W-:Y:S04]  /*17f0*/  STS.U8 [R37+UR8+0x2], R50 ;  /* 0x0000023225007988 */ /* 0x0001e80008000008 */
        /* <DEDUP_REMOVED lines=8> */
[----:B------:R0:W-:Y:S01]  /*1880*/  STS.U8 [R16+UR8+0x980], R61 ;  /* 0x0009803d10007988 */ /* 0x0001e20008000008 */
[----:B------:R1:W-:Y:S06]  /*1890*/  MEMBAR.ALL.CTA ;  /* 0x0000000000007992 */ /* 0x0003ec0000008000 */
[----:B-1----:R-:W1:Y:S02]  /*18a0*/  FENCE.VIEW.ASYNC.S ;  /* 0x00000000000073c6 */ /* 0x002e640000000000 */
[----:B-1----:R-:W-:Y:S06]  /*18b0*/  BAR.SYNC.DEFER_BLOCKING 0x0 ;  /* 0x0000000000007b1d */ /* 0x002fec0000010000 */
[----:B------:R-:W-:-:S06]  /*18c0*/  WARPGROUP.ARRIVE ;  /* 0x00000000000079c5 */ /* 0x000fcc0000000000 */
[----:B------:R-:W-:Y:S01]  /*18d0*/  QGMMA.64x16x32.F32.E4M3.E4M3 R24, gdesc[UR4], R24, gsb0 ;  /* 0x00200000041879f3 */ /* 0x000fe20008000818 */
[----:B------:R-:W-:-:S05]  /*18e0*/  VIADD R63, R63, 0xffffffff ;  /* 0xffffffff3f3f7836 */ /* 0x000fca0000000000 */
[----:B------:R-:W-:Y:S01]  /*18f0*/  ISETP.NE.U32.AND P0, PT, R63, RZ, PT ;  /* 0x000000ff3f00720c */ /* 0x000fe20003f05070 */
[----:B------:R-:W-:Y:S01]  /*1900*/  UIADD3 UR10, UR10, -0x20, URZ ;  /* 0xffffffe00a0a7890 */ /* 0x000fe2000fffe03f */
[C---:B------:R-:W-:Y:S02]  /*1910*/  IADD3 R19, P1, R34.reuse, R19, RZ ;  /* 0x0000001322137210 */ /* 0x040fe40007f3e0ff */
[C---:B------:R-:W-:Y:S02]  /*1920*/  IADD3 R20, P2, R35.reuse, R20, RZ ;  /* 0x0000001423147210 */ /* 0x040fe40007f5e0ff */
[----:B------:R-:W-:Y:S02]  /*1930*/  LEA.HI.X.SX32 R17, R34, R17, 0x1, P1 ;  /* 0x0000001122117211 */ /* 0x000fe400008f0eff */
[----:B------:R-:W-:Y:S01]  /*1940*/  LEA.HI.X.SX32 R18, R35, R18, 0x1, P2 ;  /* 0x0000001223127211 */ /* 0x000fe200010f0eff */
[----:B------:R-:W-:-:S04]  /*1950*/  WARPGROUP.DEPBAR.LE gsb0, 0x0 ;  /* 0x00008000000079c5 */ /* 0x000fc80000010000 */
[----:B0-----:R-:W-:Y:S05]  /*1960*/  @P0 BRA `(.L_x_2) ;  /* 0xfffffff400880947 */ /* 0x001fea000383ffff */
.L_x_1:
[----:B------:R-:W-:Y:S01]  /*1970*/  LOP3.LUT R21, R21, 0x60, RZ, 0xc0, !PT ;  /* 0x0000006015157812 */ /* 0x000fe200078ec0ff */
[----:B------:R-:W-:Y:S01]  /*1980*/  BAR.SYNC.DEFER_BLOCKING 0x0 ;  /* 0x0000000000007b1d */ /* 0x000fe20000010000 */
[--C-:B------:R-:W-:Y:S01]  /*1990*/  SHF.R.S32.HI R0, RZ, 0x5, R32.reuse ;  /* 0x00000005ff007819 */ /* 0x100fe20000011420 */
[C---:B------:R-:W-:Y:S01]  /*19a0*/  IMAD.SHL.U32 R10, R32.reuse, 0x80, RZ ;  /* 0x00000080200a7824 */ /* 0x040fe200078e00ff */
[----:B------:R-:W-:Y:S01]  /*19b0*/  F2FP.SATFINITE.E4M3.F32.PACK_AB_MERGE_C R24, R25, R24, RZ ;  /* 0x000000181918723e */ /* 0x000fe200048070ff */
[----:B------:R-:W-:Y:S01]  /*19c0*/  IMAD.SHL.U32 R11, R32, 0x4, RZ ;  /* 0x00000004200b7824 */ /* 0x000fe200078e00ff */
[----:B------:R-:W-:Y:S01]  /*19d0*/  F2FP.SATFINITE.E4M3.F32.PACK_AB_MERGE_C R28, R29, R28, RZ ;  /* 0x0000001c1d1c723e */ /* 0x000fe200048070ff */
[----:B------:R-:W-:Y:S01]  /*19e0*/  USHF.L.U32 UR9, UR9, 0x4, URZ ;  /* 0x0000000409097899 */ /* 0x000fe2000800063f */
[----:B------:R-:W-:Y:S01]  /*19f0*/  F2FP.SATFINITE.E4M3.F32.PACK_AB_MERGE_C R26, R27, R26, RZ ;  /* 0x0000001a1b1a723e */ /* 0x000fe200048070ff */
[----:B------:R-:W-:Y:S01]  /*1a00*/  ULDC.64 UR6, c[0x0][0x228] ;  /* 0x00008a0000067ab9 */ /* 0x000fe20000000a00 */
[----:B------:R-:W-:Y:S01]  /*1a10*/  F2FP.SATFINITE.E4M3.F32.PACK_AB_MERGE_C R30, R31, R30, RZ ;  /* 0x0000001e1f1e723e */ /* 0x000fe200048070ff */
[----:B------:R-:W-:Y:S01]  /*1a20*/  ULOP3.LUT UR9, UR9, 0x30, URZ, 0xc0, !UPT ;  /* 0x0000003009097892 */ /* 0x000fe2000f8ec03f */
[----:B------:R-:W-:Y:S01]  /*1a30*/  LOP3.LUT R21, R21, 0x1c, R32, 0xf8, !PT ;  /* 0x0000001c15157812 */ /* 0x000fe200078ef820 */
[----:B------:R-:W-:Y:S01]  /*1a40*/  ULDC UR4, c[0x0][0x244] ;  /* 0x0000910000047ab9 */ /* 0x000fe20000000800 */
[----:B------:R-:W-:-:S02]  /*1a50*/  SGXT R0, R0, 0x1 ;  /* 0x000000010000781a */ /* 0x000fc40000000200 */
[----:B------:R-:W-:Y:S02]  /*1a60*/  LOP3.LUT R24, R24, 0xffff, RZ, 0xc0, !PT ;  /* 0x0000ffff18187812 */ /* 0x000fe400078ec0ff */
[----:B------:R-:W-:Y:S02]  /*1a70*/  LOP3.LUT R3, R28, 0xffff, RZ, 0xc0, !PT ;  /* 0x0000ffff1c037812 */ /* 0x000fe400078ec0ff */
[----:B------:R-:W-:Y:S02]  /*1a80*/  LOP3.LUT R26, R26, 0xffff, RZ, 0xc0, !PT ;  /* 0x0000ffff1a1a7812 */ /* 0x000fe400078ec0ff */
[----:B------:R-:W-:Y:S02]  /*1a90*/  LOP3.LUT R9, R30, 0xffff, RZ, 0xc0, !PT ;  /* 0x0000ffff1e097812 */ /* 0x000fe400078ec0ff */
[----:B------:R-:W-:Y:S02]  /*1aa0*/  LOP3.LUT R6, R21, 0x840, R0, 0x78, !PT ;  /* 0x0000084015067812 */ /* 0x000fe400078e7800 */
[----:B------:R-:W-:-:S02]  /*1ab0*/  PRMT R7, R24, 0x3340, R3 ;  /* 0x0000334018077816 */ /* 0x000fc40000000003 */
[----:B------:R-:W-:Y:S02]  /*1ac0*/  SHF.R.U32.HI R0, RZ, 0x8, R24 ;  /* 0x00000008ff007819 */ /* 0x000fe40000011618 */
[----:B------:R-:W-:Y:S01]  /*1ad0*/  SHF.R.U32.HI R3, RZ, 0x8, R3 ;  /* 0x00000008ff037819 */ /* 0x000fe20000011603 */
[----:B------:R-:W0:Y:S01]  /*1ae0*/  LDC R24, c[0x0][0x248] ;  /* 0x00009200ff187b82 */ /* 0x000e220000000800 */
[----:B------:R-:W-:Y:S02]  /*1af0*/  SHF.R.U32.HI R2, RZ, 0x8, R26 ;  /* 0x00000008ff027819 */ /* 0x000fe4000001161a */
[--C-:B------:R-:W-:Y:S02]  /*1b00*/  SHF.R.U32.HI R4, RZ, 0x8, R9.reuse ;  /* 0x00000008ff047819 */ /* 0x100fe40000011609 */
[----:B------:R-:W-:Y:S02]  /*1b10*/  LOP3.LUT R5, R32, 0x40, RZ, 0xc0, !PT ;  /* 0x0000004020057812 */ /* 0x000fe400078ec0ff */
[----:B------:R-:W-:-:S02]  /*1b20*/  PRMT R8, R26, 0x3340, R9 ;  /* 0x000033401a087816 */ /* 0x000fc40000000009 */
[----:B------:R-:W-:Y:S01]  /*1b30*/  LOP3.LUT R0, R0, 0xffff, RZ, 0xc0, !PT ;  /* 0x0000ffff00007812 */ /* 0x000fe200078ec0ff */
[----:B------:R-:W-:Y:S01]  /*1b40*/  IMAD R6, R5, 0x2, R6 ;  /* 0x0000000205067824 */ /* 0x000fe200078e0206 */
[----:B------:R-:W-:Y:S02]  /*1b50*/  LOP3.LUT R3, R3, 0xffff, RZ, 0xc0, !PT ;  /* 0x0000ffff03037812 */ /* 0x000fe400078ec0ff */
[----:B------:R-:W-:Y:S02]  /*1b60*/  LOP3.LUT R9, R2, 0xffff, RZ, 0xc0, !PT ;  /* 0x0000ffff02097812 */ /* 0x000fe400078ec0ff */
[----:B------:R-:W-:Y:S02]  /*1b70*/  LOP3.LUT R4, R4, 0xffff, RZ, 0xc0, !PT ;  /* 0x0000ffff04047812 */ /* 0x000fe400078ec0ff */
[----:B------:R-:W-:Y:S02]  /*1b80*/  PRMT R0, R0, 0x3340, R3 ;  /* 0x0000334000007816 */ /* 0x000fe40000000003 */
[----:B------:R-:W-:-:S02]  /*1b90*/  PRMT R9, R9, 0x3340, R4 ;  /* 0x0000334009097816 */ /* 0x000fc40000000004 */
[----:B------:R-:W-:Y:S02]  /*1ba0*/  PRMT R7, R7, 0x5410, R0 ;  /* 0x0000541007077816 */ /* 0x000fe40000000000 */
[----:B------:R-:W-:Y:S02]  /*1bb0*/  PRMT R9, R8, 0x5410, R9 ;  /* 0x0000541008097816 */ /* 0x000fe40000000009 */
[----:B------:R-:W-:Y:S01]  /*1bc0*/  LOP3.LUT R0, R6, 0x20, RZ, 0x3c, !PT ;  /* 0x0000002006007812 */ /* 0x000fe200078e3cff */
[----:B------:R-:W-:Y:S01]  /*1bd0*/  STS [R6+UR8], R7 ;  /* 0x0000000706007988 */ /* 0x000fe20008000808 */
[----:B------:R-:W-:Y:S02]  /*1be0*/  LOP3.LUT R10, R10, 0xc00, RZ, 0xc0, !PT ;  /* 0x00000c000a0a7812 */ /* 0x000fe400078ec0ff */
[C---:B------:R-:W-:Y:S01]  /*1bf0*/  ISETP.GE.AND P0, PT, R23.reuse, UR6, PT ;  /* 0x0000000617007c0c */ /* 0x040fe2000bf06270 */
[----:B------:R1:W-:Y:S01]  /*1c00*/  STS [R0+UR8+0x400], R9 ;  /* 0x0004000900007988 */ /* 0x0003e20008000808 */
[----:B------:R-:W-:Y:S01]  /*1c10*/  LOP3.LUT R10, R10, 0xfc, R11, 0xf8, !PT ;  /* 0x000000fc0a0a7812 */ /* 0x000fe200078ef80b */
[----:B------:R-:W-:Y:S01]  /*1c20*/  IMAD R23, R23, UR4, RZ ;  /* 0x0000000417177c24 */ /* 0x000fe2000f8e02ff */
[----:B------:R-:W-:-:S02]  /*1c30*/  ULDC.64 UR4, c[0x0][0x220] ;  /* 0x0000880000047ab9 */ /* 0x000fc40000000a00 */
[----:B------:R-:W-:Y:S01]  /*1c40*/  LEA.HI R10, R5, R10, RZ, 0x1b ;  /* 0x0000000a050a7211 */ /* 0x000fe200078fd8ff */
[----:B------:R-:W-:Y:S01]  /*1c50*/  BAR.SYNC.DEFER_BLOCKING 0x0 ;  /* 0x0000000000007b1d */ /* 0x000fe20000010000 */
[----:B------:R-:W-:Y:S02]  /*1c60*/  SHF.R.U32.HI R5, RZ, 0x6, R32 ;  /* 0x00000006ff057819 */ /* 0x000fe40000011620 */
[C---:B------:R-:W-:Y:S02]  /*1c70*/  LOP3.LUT R3, R10.reuse, 0x20, RZ, 0x3c, !PT ;  /* 0x000000200a037812 */ /* 0x040fe400078e3cff */
[----:B------:R-:W-:Y:S02]  /*1c80*/  LOP3.LUT R4, R10, 0x40, RZ, 0x3c, !PT ;  /* 0x000000400a047812 */ /* 0x000fe400078e3cff */
[----:B------:R-:W-:Y:S02]  /*1c90*/  SGXT.U32 R5, R5, 0x1 ;  /* 0x000000010505781a */ /* 0x000fe40000000000 */
[----:B------:R-:W-:-:S02]  /*1ca0*/  IADD3 R18, P3, R23, UR4, RZ ;  /* 0x0000000417127c10 */ /* 0x000fc4000ff7e0ff */
[----:B------:R-:W-:Y:S02]  /*1cb0*/  LOP3.LUT R22, R22, UR9, R5, 0xfe, !PT ;  /* 0x0000000916167c12 */ /* 0x000fe4000f8efe05 */
[----:B------:R-:W-:Y:S02]  /*1cc0*/  LEA.HI.X.SX32 R20, R23, UR5, 0x1, P3 ;  /* 0x0000000517147c11 */ /* 0x000fe400098f0eff */
[C---:B------:R-:W-:Y:S02]  /*1cd0*/  LOP3.LUT R2, R22.reuse, 0x2, RZ, 0xfc, !PT ;  /* 0x0000000216027812 */ /* 0x040fe400078efcff */
[----:B------:R-:W-:Y:S02]  /*1ce0*/  ISETP.LT.AND P2, PT, R22, UR7, !P0 ;  /* 0x0000000716007c0c */ /* 0x000fe4000c741270 */
[----:B------:R-:W-:Y:S02]  /*1cf0*/  ISETP.LT.AND P1, PT, R2, UR7, !P0 ;  /* 0x0000000702007c0c */ /* 0x000fe4000c721270 */
[----:B-1----:R-:W-:Y:S01]  /*1d00*/  LOP3.LUT R0, R22, 0x4, RZ, 0xfc, !PT ;  /* 0x0000000416007812 */ /* 0x002fe200078efcff */
[----:B------:R1:W2:Y:S03]  /*1d10*/  LDS.U16 R14, [R10+UR8] ;  /* 0x000000080a0e7984 */ /* 0x0002a60008000400 */
[----:B------:R-:W-:-:S02]  /*1d20*/  ISETP.LT.AND P5, PT, R0, UR7, !P0 ;  /* 0x0000000700007c0c */ /* 0x000fc4000c7a1270 */
[----:B------:R-:W-:Y:S01]  /*1d30*/  LOP3.LUT R0, R22, 0x6, RZ, 0xfc, !PT ;  /* 0x0000000616007812 */ /* 0x000fe200078efcff */
[----:B------:R0:W3:Y:S03]  /*1d40*/  LDS.U16 R17, [R3+UR8] ;  /* 0x0000000803117984 */ /* 0x0000e60008000400 */
[----:B------:R-:W-:Y:S01]  /*1d50*/  ISETP.LT.AND P4, PT, R0, UR7, !P0 ;  /* 0x0000000700007c0c */ /* 0x000fe2000c781270 */
[----:B------:R4:W5:Y:S01]  /*1d60*/  LDS.U16 R21, [R4+UR8] ;  /* 0x0000000804157984 */ /* 0x0009620008000400 */
[----:B-1----:R-:W-:Y:S02]  /*1d70*/  LOP3.LUT R10, R10, 0x60, RZ, 0x3c, !PT ;  /* 0x000000600a0a7812 */ /* 0x002fe400078e3cff */
[C---:B------:R-:W-:Y:S01]  /*1d80*/  LOP3.LUT R0, R22.reuse, 0x8, RZ, 0xfc, !PT ;  /* 0x0000000816007812 */ /* 0x040fe200078efcff */
[----:B0-----:R-:W-:Y:S02]  /*1d90*/  IMAD R3, R22, R24, RZ ;  /* 0x0000001816037224 */ /* 0x001fe400078e02ff */
[----:B------:R0:W1:Y:S02]  /*1da0*/  LDS.U16 R16, [R10+UR8] ;  /* 0x000000080a107984 */ /* 0x0000640008000400 */
[----:B------:R-:W-:Y:S01]  /*1db0*/  IMAD R5, R24, 0x2, R3 ;  /* 0x0000000218057824 */ /* 0x000fe200078e0203 */
[----:B------:R-:W-:-:S03]  /*1dc0*/  IADD3 R2, P3, R3, R18, RZ ;  /* 0x0000001203027210 */ /* 0x000fc60007f7e0ff */
[C---:B------:R-:W-:Y:S01]  /*1dd0*/  IMAD R7, R24.reuse, 0x2, R5 ;  /* 0x0000000218077824 */ /* 0x040fe200078e0205 */
[----:B----4-:R-:W-:Y:S02]  /*1de0*/  IADD3 R4, P6, R5, R18, RZ ;  /* 0x0000001205047210 */ /* 0x010fe40007fde0ff */
[-C--:B------:R-:W-:Y:S01]  /*1df0*/  LEA.HI.X.SX32 R3, R3, R20.reuse, 0x1, P3 ;  /* 0x0000001403037211 */ /* 0x080fe200018f0eff */
[C---:B------:R-:W-:Y:S01]  /*1e00*/  IMAD R9, R24.reuse, 0x2, R7 ;  /* 0x0000000218097824 */ /* 0x040fe200078e0207 */
[----:B------:R-:W-:Y:S02]  /*1e10*/  LEA.HI.X.SX32 R5, R5, R20, 0x1, P6 ;  /* 0x0000001405057211 */ /* 0x000fe400030f0eff */
[C---:B------:R-:W-:Y:S01]  /*1e20*/  IADD3 R6, P6, R7.reuse, R18, RZ ;  /* 0x0000001207067210 */ /* 0x040fe20007fde0ff */
[----:B0-----:R-:W-:Y:S01]  /*1e30*/  IMAD R10, R24, 0x2, R9 ;  /* 0x00000002180a7824 */ /* 0x001fe200078e0209 */
[----:B------:R-:W-:Y:S02]  /*1e40*/  ISETP.LT.AND P3, PT, R0, UR7, !P0 ;  /* 0x0000000700007c0c */ /* 0x000fe4000c761270 */
[----:B------:R-:W-:Y:S01]  /*1e50*/  LEA.HI.X.SX32 R7, R7, R20, 0x1, P6 ;  /* 0x0000001407077211 */ /* 0x000fe200030f0eff */
[----:B------:R-:W-:Y:S01]  /*1e60*/  IMAD R11, R24, 0x2, R10 ;  /* 0x00000002180b7824 */ /* 0x000fe200078e020a */
[----:B------:R-:W-:-:S02]  /*1e70*/  IADD3 R8, P6, R10, R18, RZ ;  /* 0x000000120a087210 */ /* 0x000fc40007fde0ff */
[----:B------:R-:W-:Y:S02]  /*1e80*/  LOP3.LUT R0, R22, 0xa, RZ, 0xfc, !PT ;  /* 0x0000000a16007812 */ /* 0x000fe400078efcff */
[----:B--2---:R-:W-:Y:S02]  /*1e90*/  PRMT R13, R14, 0x7770, RZ ;  /* 0x000077700e0d7816 */ /* 0x004fe400000000ff */
[----:B---3--:R-:W-:-:S03]  /*1ea0*/  PRMT R15, R17, 0x7770, RZ ;  /* 0x00007770110f7816 */ /* 0x008fc600000000ff */
[----:B------:R0:W-:Y:S01]  /*1eb0*/  @P2 STG.E.U8 desc[UR12][R2.64], R13 ;  /* 0x0000000d02002986 */ /* 0x0001e2000c10110c */
[----:B------:R-:W-:Y:S02]  /*1ec0*/  ISETP.LT.AND P2, PT, R0, UR7, !P0 ;  /* 0x0000000700007c0c */ /* 0x000fe4000c741270 */
[C---:B------:R-:W-:Y:S01]  /*1ed0*/  LOP3.LUT R0, R22.reuse, 0xc, RZ, 0xfc, !PT ;  /* 0x0000000c16007812 */ /* 0x040fe200078efcff */
[----:B------:R2:W-:Y:S01]  /*1ee0*/  @P1 STG.E.U8 desc[UR12][R4.64], R15 ;  /* 0x0000000f04001986 */ /* 0x0005e2000c10110c */
[----:B------:R-:W-:Y:S02]  /*1ef0*/  LOP3.LUT R22, R22, 0xe, RZ, 0xfc, !PT ;  /* 0x0000000e16167812 */ /* 0x000fe400078efcff */
[----:B-----5:R-:W-:Y:S02]  /*1f00*/  PRMT R19, R21, 0x7770, RZ ;  /* 0x0000777015137816 */ /* 0x020fe400000000ff */
[----:B-1----:R-:W-:Y:S02]  /*1f10*/  PRMT R23, R16, 0x7770, RZ ;  /* 0x0000777010177816 */ /* 0x002fe400000000ff */
[----:B------:R-:W-:Y:S01]  /*1f20*/  PRMT R17, R17, 0x7771, RZ ;  /* 0x0000777111117816 */ /* 0x000fe200000000ff */
[C---:B0-----:R-:W-:Y:S01]  /*1f30*/  IMAD R13, R24.reuse, 0x2, R11 ;  /* 0x00000002180d7824 */ /* 0x041fe200078e020b */
[----:B------:R-:W-:Y:S01]  /*1f40*/  IADD3 R2, P1, R9, R18, RZ ;  /* 0x0000001209027210 */ /* 0x000fe20007f3e0ff */
[----:B------:R0:W-:Y:S01]  /*1f50*/  @P5 STG.E.U8 desc[UR12][R6.64], R19 ;  /* 0x0000001306005986 */ /* 0x0001e2000c10110c */
[----:B------:R-:W-:Y:S01]  /*1f60*/  PRMT R21, R21, 0x7771, RZ ;  /* 0x0000777115157816 */ /* 0x000fe200000000ff */
[----:B--2---:R-:W-:Y:S01]  /*1f70*/  IMAD R5, R24, 0x2, R13 ;  /* 0x0000000218057824 */ /* 0x004fe200078e020d */
[----:B------:R-:W-:-:S02]  /*1f80*/  LEA.HI.X.SX32 R3, R9, R20, 0x1, P1 ;  /* 0x0000001409037211 */ /* 0x000fc400008f0eff */
[----:B------:R-:W-:Y:S02]  /*1f90*/  LEA.HI.X.SX32 R9, R10, R20, 0x1, P6 ;  /* 0x000000140a097211 */ /* 0x000fe400030f0eff */
[-C--:B------:R-:W-:Y:S01]  /*1fa0*/  IADD3 R10, P1, R11, R18.reuse, RZ ;  /* 0x000000120b0a7210 */ /* 0x080fe20007f3e0ff */
[----:B------:R0:W-:Y:S01]  /*1fb0*/  @P4 STG.E.U8 desc[UR12][R2.64], R23 ;  /* 0x0000001702004986 */ /* 0x0001e2000c10110c */
[----:B------:R-:W-:Y:S02]  /*1fc0*/  IADD3 R12, P6, R13, R18, RZ ;  /* 0x000000120d0c7210 */ /* 0x000fe40007fde0ff */
[----:B------:R-:W-:Y:S02]  /*1fd0*/  LEA.HI.X.SX32 R11, R11, R20, 0x1, P1 ;  /* 0x000000140b0b7211 */ /* 0x000fe400008f0eff */
[----:B------:R-:W-:Y:S02]  /*1fe0*/  ISETP.LT.AND P1, PT, R0, UR7, !P0 ;  /* 0x0000000700007c0c */ /* 0x000fe4000c721270 */
[----:B------:R-:W-:-:S02]  /*1ff0*/  ISETP.LT.AND P0, PT, R22, UR7, !P0 ;  /* 0x0000000716007c0c */ /* 0x000fc4000c701270 */
[----:B------:R-:W-:Y:S02]  /*2000*/  PRMT R15, R14, 0x7771, RZ ;  /* 0x000077710e0f7816 */ /* 0x000fe400000000ff */
[----:B------:R-:W-:Y:S02]  /*2010*/  LEA.HI.X.SX32 R13, R13, R20, 0x1, P6 ;  /* 0x000000140d0d7211 */ /* 0x000fe400030f0eff */
[C---:B------:R-:W-:Y:S01]  /*2020*/  IADD3 R4, P6, R5.reuse, R18, RZ ;  /* 0x0000001205047210 */ /* 0x040fe20007fde0ff */
[----:B------:R0:W-:Y:S03]  /*2030*/  @P3 STG.E.U8 desc[UR12][R8.64], R15 ;  /* 0x0000000f08003986 */ /* 0x0001e6000c10110c */
[----:B------:R-:W-:Y:S01]  /*2040*/  LEA.HI.X.SX32 R5, R5, R20, 0x1, P6 ;  /* 0x0000001405057211 */ /* 0x000fe200030f0eff */
[----:B------:R0:W-:Y:S04]  /*2050*/  @P2 STG.E.U8 desc[UR12][R10.64], R17 ;  /* 0x000000110a002986 */ /* 0x0001e8000c10110c */
[----:B------:R0:W-:Y:S01]  /*2060*/  @P1 STG.E.U8 desc[UR12][R12.64], R21 ;  /* 0x000000150c001986 */ /* 0x0001e2000c10110c */
[----:B------:R-:W-:Y:S05]  /*2070*/  @!P0 EXIT ;  /* 0x000000000000894d */ /* 0x000fea0003800000 */
[----:B0-----:R-:W-:-:S05]  /*2080*/  PRMT R3, R16, 0x7771, RZ ;  /* 0x0000777110037816 */ /* 0x001fca00000000ff */
[----:B------:R-:W-:Y:S01]  /*2090*/  STG.E.U8 desc[UR12][R4.64], R3 ;  /* 0x0000000304007986 */ /* 0x000fe2000c10110c */
[----:B------:R-:W-:Y:S05]  /*20a0*/  EXIT ;  /* 0x000000000000794d */ /* 0x000fea0003800000 */
.L_x_3:
[----:B------:R-:W-:-:S00]  /*20b0*/  BRA `(.L_x_3) ;  /* 0xfffffffc00fc7947 */ /* 0x000fc0000383ffff */
[----:B------:R-:W-:-:S00]  /*20c0*/  NOP ;  /* 0x0000000000007918 */ /* 0x000fc00000000000 */
        /* <DEDUP_REMOVED lines=11> */
.L_x_4:


//--------------------- .nv.shared.matmul_kernel  --------------------------
	.section	.nv.shared.matmul_kernel,"aw",@nobits
	.sectionflags	@""
	.align	16
	.zero		1024


//--------------------- .nv.shared.reserved.0     --------------------------
	.section	.nv.shared.reserved.0,"aw",@nobits
	.weak		__nv_reservedSMEM_offset_0_alias
	.size		__nv_reservedSMEM_offset_0_alias, 0, 0
	.other		__nv_reservedSMEM_offset_0_alias,@"STO_CUDA_RESERVED_SHARED STV_DEFAULT"
__nv_reservedSMEM_offset_0_alias:
	.zero		0


//--------------------- .nv.constant0.matmul_kernel --------------------------
	.section	.nv.constant0.matmul_kernel,"a",@progbits
	.sectionflags	@""
	.align	4
.nv.constant0.matmul_kernel:
	.zero		608


//--------------------- SYMBOLS --------------------------

	.type		.nv.reservedSmem.offset0,@object
	.size		.nv.reservedSmem.offset0,0x4
